	.headerflags	@"EF_CUDA_TEXMODE_UNIFIED EF_CUDA_64BIT_ADDRESS EF_CUDA_ACCELERATORS EF_CUDA_SM90 EF_CUDA_VIRTUAL_SM(EF_CUDA_SM90)"
	.elftype	@"ET_EXEC"


//--------------------- .nv.info                  --------------------------
	.section	.nv.info,"",@"SHT_CUDA_INFO"
	.align	4


	//----- nvinfo : EIATTR_REGCOUNT
	.align		4
        /*0000*/ 	.byte	0x04, 0x2f
        /*0002*/ 	.short	(.L_3 - .L_2)
	.align		4
.L_2:
        /*0004*/ 	.word	index@(triton_poi_fused_add_div_sqrt_14)
        /*0008*/ 	.word	0x00000028


	//----- nvinfo : EIATTR_MIN_STACK_SIZE
	.align		4
.L_3:
        /*000c*/ 	.byte	0x04, 0x12
        /*000e*/ 	.short	(.L_5 - .L_4)
	.align		4
.L_4:
        /*0010*/ 	.word	index@(triton_poi_fused_add_div_sqrt_14)
        /*0014*/ 	.word	0x00000000


	//----- nvinfo : EIATTR_FRAME_SIZE
	.align		4
.L_5:
        /*0018*/ 	.byte	0x04, 0x11
        /*001a*/ 	.short	(.L_7 - .L_6)
	.align		4
.L_6:
        /*001c*/ 	.word	index@(triton_poi_fused_add_div_sqrt_14)
        /*0020*/ 	.word	0x00000000


	//----- nvinfo : EIATTR_MIN_STACK_SIZE
	.align		4
.L_7:
        /*0024*/ 	.byte	0x04, 0x12
        /*0026*/ 	.short	(.L_9 - .L_8)
	.align		4
.L_8:
        /*0028*/ 	.word	index@(triton_poi_fused_add_div_sqrt_14)
        /*002c*/ 	.word	0x00000000
.L_9:


//--------------------- .nv.info.triton_poi_fused_add_div_sqrt_14 --------------------------
	.section	.nv.info.triton_poi_fused_add_div_sqrt_14,"",@"SHT_CUDA_INFO"
	.sectionflags	@""
	.align	4


	//----- nvinfo : EIATTR_CUDA_API_VERSION
	.align		4
        /*0000*/ 	.byte	0x04, 0x37
        /*0002*/ 	.short	(.L_11 - .L_10)
.L_10:
        /*0004*/ 	.word	0x0000007c


	//----- nvinfo : EIATTR_KPARAM_INFO
	.align		4
.L_11:
        /*0008*/ 	.byte	0x04, 0x17
        /*000a*/ 	.short	(.L_13 - .L_12)
.L_12:
        /*000c*/ 	.word	0x00000000
        /*0010*/ 	.short	0x0004
        /*0012*/ 	.short	0x001c
        /*0014*/ 	.byte	0x00, 0xf0, 0x11, 0x00


	//----- nvinfo : EIATTR_KPARAM_INFO
	.align		4
.L_13:
        /*0018*/ 	.byte	0x04, 0x17
        /*001a*/ 	.short	(.L_15 - .L_14)
.L_14:
        /*001c*/ 	.word	0x00000000
        /*0020*/ 	.short	0x0003
        /*0022*/ 	.short	0x0018
        /*0024*/ 	.byte	0x00, 0xf0, 0x11, 0x00


	//----- nvinfo : EIATTR_KPARAM_INFO
	.align		4
.L_15:
        /*0028*/ 	.byte	0x04, 0x17
        /*002a*/ 	.short	(.L_17 - .L_16)
.L_16:
        /*002c*/ 	.word	0x00000000
        /*0030*/ 	.short	0x0002
        /*0032*/ 	.short	0x0010
        /*0034*/ 	.byte	0x00, 0xf4, 0x21, 0x00


	//----- nvinfo : EIATTR_KPARAM_INFO
	.align		4
.L_17:
        /*0038*/ 	.byte	0x04, 0x17
        /*003a*/ 	.short	(.L_19 - .L_18)
.L_18:
        /*003c*/ 	.word	0x00000000
        /*0040*/ 	.short	0x0001
        /*0042*/ 	.short	0x0008
        /*0044*/ 	.byte	0x00, 0xf4, 0x21, 0x00


	//----- nvinfo : EIATTR_KPARAM_INFO
	.align		4
.L_19:
        /*0048*/ 	.byte	0x04, 0x17
        /*004a*/ 	.short	(.L_21 - .L_20)
.L_20:
        /*004c*/ 	.word	0x00000000
        /*0050*/ 	.short	0x0000
        /*0052*/ 	.short	0x0000
        /*0054*/ 	.byte	0x00, 0xf4, 0x21, 0x00


	//----- nvinfo : EIATTR_SPARSE_MMA_MASK
	.align		4
.L_21:
        /*0058*/ 	.byte	0x03, 0x50
        /*005a*/ 	.short	0x0000


	//----- nvinfo : EIATTR_MAXREG_COUNT
	.align		4
        /*005c*/ 	.byte	0x03, 0x1b
        /*005e*/ 	.short	0x00ff


	//----- nvinfo : EIATTR_EXIT_INSTR_OFFSETS
	.align		4
        /*0060*/ 	.byte	0x04, 0x1c
        /*0062*/ 	.short	(.L_23 - .L_22)


	//   ....[0]....
.L_22:
        /*0064*/ 	.word	0x00001ea0


	//   ....[1]....
        /*0068*/ 	.word	0x00001ec0


	//----- nvinfo : EIATTR_REQNTID
	.align		4
.L_23:
        /*006c*/ 	.byte	0x04, 0x10
        /*006e*/ 	.short	(.L_25 - .L_24)
.L_24:
        /*0070*/ 	.word	0x00000100
        /*0074*/ 	.word	0x00000001
        /*0078*/ 	.word	0x00000001


	//----- nvinfo : EIATTR_CBANK_PARAM_SIZE
	.align		4
.L_25:
        /*007c*/ 	.byte	0x03, 0x19
        /*007e*/ 	.short	0x0020


	//----- nvinfo : EIATTR_PARAM_CBANK
	.align		4
        /*0080*/ 	.byte	0x04, 0x0a
        /*0082*/ 	.short	(.L_27 - .L_26)
	.align		4
.L_26:
        /*0084*/ 	.word	index@(.nv.constant0.triton_poi_fused_add_div_sqrt_14)
        /*0088*/ 	.short	0x0210
        /*008a*/ 	.short	0x0020


	//----- nvinfo : EIATTR_SW_WAR
	.align		4
.L_27:
        /*008c*/ 	.byte	0x04, 0x36
        /*008e*/ 	.short	(.L_29 - .L_28)
.L_28:
        /*0090*/ 	.word	0x00000008
.L_29:


//--------------------- .nv.callgraph             --------------------------
	.section	.nv.callgraph,"",@"SHT_CUDA_CALLGRAPH"
	.align	4
	.sectionentsize	8
	.align		4
        /*0000*/ 	.word	0x00000000
	.align		4
        /*0004*/ 	.word	0xffffffff
	.align		4
        /*0008*/ 	.word	0x00000000
	.align		4
        /*000c*/ 	.word	0xfffffffe
	.align		4
        /*0010*/ 	.word	0x00000000
	.align		4
        /*0014*/ 	.word	0xfffffffd
	.align		4
        /*0018*/ 	.word	0x00000000
	.align		4
        /*001c*/ 	.word	0xfffffffc


//--------------------- .nv.constant4             --------------------------
	.section	.nv.constant4,"a",@progbits
	.align	8
	.align		8
.nv.constant4:
        /*0000*/ 	.dword	_$_str
	.align		8
        /*0008*/ 	.dword	_$_str_$_2


//--------------------- .text.triton_poi_fused_add_div_sqrt_14 --------------------------
	.section	.text.triton_poi_fused_add_div_sqrt_14,"ax",@progbits
	.sectionflags	@"SHF_BARRIERS=1"
	.align	128
        .global         triton_poi_fused_add_div_sqrt_14
        .type           triton_poi_fused_add_div_sqrt_14,@function
        .size           triton_poi_fused_add_div_sqrt_14,(.L_x_1 - triton_poi_fused_add_div_sqrt_14)
        .other          triton_poi_fused_add_div_sqrt_14,@"STO_CUDA_ENTRY STV_DEFAULT"
triton_poi_fused_add_div_sqrt_14:
.text.triton_poi_fused_add_div_sqrt_14:
[----:B------:R-:W0:Y:S01]  /*0000*/  LDC R1, c[0x0][0x28] ;  /* 0x00000a00ff017b82 */ /* 0x000e220000000800 */
[----:B------:R-:W1:Y:S07]  /*0010*/  S2R R0, SR_CTAID.Y ;  /* 0x0000000000007919 */ /* 0x000e6e0000002600 */
[----:B------:R-:W2:Y:S01]  /*0020*/  LDC.64 R6, c[0x0][0x210] ;  /* 0x00008400ff067b82 */ /* 0x000ea20000000a00 */
[----:B------:R-:W-:Y:S02]  /*0030*/  CS2R R24, SRZ ;  /* 0x0000000000187805 */ /* 0x000fe4000001ff00 */
[----:B------:R-:W-:Y:S01]  /*0040*/  CS2R R26, SRZ ;  /* 0x00000000001a7805 */ /* 0x000fe2000001ff00 */
[----:B------:R-:W3:Y:S01]  /*0050*/  S2R R2, SR_TID.X ;  /* 0x0000000000027919 */ /* 0x000ee20000002100 */
[----:B------:R-:W-:-:S02]  /*0060*/  CS2R R20, SRZ ;  /* 0x0000000000147805 */ /* 0x000fc4000001ff00 */
[----:B------:R-:W-:Y:S01]  /*0070*/  CS2R R22, SRZ ;  /* 0x0000000000167805 */ /* 0x000fe2000001ff00 */
[----:B------:R-:W-:Y:S01]  /*0080*/  ULDC.64 UR6, c[0x0][0x208] ;  /* 0x0000820000067ab9 */ /* 0x000fe20000000a00 */
[----:B------:R-:W4:Y:S01]  /*0090*/  S2R R37, SR_CTAID.X ;  /* 0x0000000000257919 */ /* 0x000f220000002500 */
[----:B------:R-:W5:Y:S01]  /*00a0*/  S2UR UR5, SR_CgaCtaId ;  /* 0x00000000000579c3 */ /* 0x000f620000008800 */
[----:B-1----:R-:W-:Y:S02]  /*00b0*/  IMAD.SHL.U32 R5, R0, 0x40, RZ ;  /* 0x0000004000057824 */ /* 0x002fe400078e00ff */
[----:B---3--:R-:W-:Y:S02]  /*00c0*/  IMAD.SHL.U32 R4, R2, 0x4, RZ ;  /* 0x0000000402047824 */ /* 0x008fe400078e00ff */
[----:B----4-:R-:W-:-:S03]  /*00d0*/  IMAD.SHL.U32 R37, R37, 0x40, RZ ;  /* 0x0000004025257824 */ /* 0x010fc600078e00ff */
[----:B------:R-:W-:-:S04]  /*00e0*/  LOP3.LUT R4, R5, 0x3c, R4, 0xf8, !PT ;  /* 0x0000003c05047812 */ /* 0x000fc800078ef804 */
[----:B------:R-:W-:Y:S02]  /*00f0*/  SHF.R.S32.HI R3, RZ, 0x1f, R4 ;  /* 0x0000001fff037819 */ /* 0x000fe40000011404 */
[----:B------:R-:W-:Y:S02]  /*0100*/  ISETP.GE.AND P0, PT, R4, 0x100, PT ;  /* 0x000001000400780c */ /* 0x000fe40003f06270 */
[----:B------:R-:W-:-:S04]  /*0110*/  LEA.HI R3, R3, R4, RZ, 0x6 ;  /* 0x0000000403037211 */ /* 0x000fc800078f30ff */
[----:B------:R-:W-:Y:S02]  /*0120*/  LOP3.LUT R9, R3, 0xffffffc0, RZ, 0xc0, !PT ;  /* 0xffffffc003097812 */ /* 0x000fe400078ec0ff */
[----:B------:R-:W-:-:S03]  /*0130*/  SHF.R.S32.HI R3, RZ, 0x6, R3 ;  /* 0x00000006ff037819 */ /* 0x000fc60000011403 */
[----:B------:R-:W-:Y:S01]  /*0140*/  IMAD.IADD R8, R4, 0x1, -R9 ;  /* 0x0000000104087824 */ /* 0x000fe200078e0a09 */
[----:B------:R-:W-:-:S03]  /*0150*/  SHF.R.U32.HI R9, RZ, 0x4, R2 ;  /* 0x00000004ff097819 */ /* 0x000fc60000011602 */
[----:B------:R-:W-:Y:S01]  /*0160*/  IMAD R16, R3, 0xf040, R8 ;  /* 0x0000f04003107824 */ /* 0x000fe200078e0208 */
[----:B------:R-:W-:-:S04]  /*0170*/  SGXT.U32 R4, R9, 0x4 ;  /* 0x000000040904781a */ /* 0x000fc80000000000 */
[----:B------:R-:W-:Y:S02]  /*0180*/  LOP3.LUT R3, R37, R4, RZ, 0xfc, !PT ;  /* 0x0000000425037212 */ /* 0x000fe400078efcff */
[----:B------:R-:W-:Y:S02]  /*0190*/  LOP3.LUT R8, R37, 0x10, R4, 0xfe, !PT ;  /* 0x0000001025087812 */ /* 0x000fe400078efe04 */
[C---:B------:R-:W-:Y:S01]  /*01a0*/  ISETP.LT.AND P1, PT, R3.reuse, 0x3c1, !P0 ;  /* 0x000003c10300780c */ /* 0x040fe20004721270 */
[--C-:B------:R-:W-:Y:S01]  /*01b0*/  IMAD R9, R3, 0x40, R16.reuse ;  /* 0x0000004003097824 */ /* 0x100fe200078e0210 */
[C---:B------:R-:W-:Y:S01]  /*01c0*/  ISETP.LT.AND P2, PT, R8.reuse, 0x3c1, !P0 ;  /* 0x000003c10800780c */ /* 0x040fe20004741270 */
[----:B------:R-:W-:Y:S01]  /*01d0*/  IMAD R11, R8, 0x40, R16 ;  /* 0x00000040080b7824 */ /* 0x000fe200078e0210 */
[----:B------:R-:W-:Y:S01]  /*01e0*/  LOP3.LUT R3, R37, 0x20, R4, 0xfe, !PT ;  /* 0x0000002025037812 */ /* 0x000fe200078efe04 */
[----:B--2---:R-:W-:-:S04]  /*01f0*/  IMAD.WIDE R8, R9, 0x4, R6 ;  /* 0x0000000409087825 */ /* 0x004fc800078e0206 */
[----:B------:R-:W-:-:S04]  /*0200*/  IMAD.WIDE R10, R11, 0x4, R6 ;  /* 0x000000040b0a7825 */ /* 0x000fc800078e0206 */
[----:B------:R-:W-:Y:S01]  /*0210*/  IMAD.SHL.U32 R18, R2, 0x100, RZ ;  /* 0x0000010002127824 */ /* 0x000fe200078e00ff */
[----:B------:R1:W2:Y:S01]  /*0220*/  @P1 LDG.E.EL.128 R24, desc[UR6][R8.64] ;  /* 0x0000000608181981 */ /* 0x0002a2000c2e1d00 */
[C---:B------:R-:W-:Y:S01]  /*0230*/  ISETP.LT.AND P1, PT, R3.reuse, 0x3c1, !P0 ;  /* 0x000003c10300780c */ /* 0x040fe20004721270 */
[--C-:B------:R-:W-:Y:S01]  /*0240*/  IMAD R17, R3, 0x40, R16.reuse ;  /* 0x0000004003117824 */ /* 0x100fe200078e0210 */
[----:B------:R-:W-:Y:S01]  /*0250*/  LOP3.LUT R3, R37, 0x30, R4, 0xfe, !PT ;  /* 0x0000003025037812 */ /* 0x000fe200078efe04 */
[----:B------:R3:W4:Y:S01]  /*0260*/  @P2 LDG.E.EL.128 R20, desc[UR6][R10.64] ;  /* 0x000000060a142981 */ /* 0x000722000c2e1d00 */
[----:B------:R-:W-:Y:S01]  /*0270*/  UMOV UR4, 0x400 ;  /* 0x0000040000047882 */ /* 0x000fe20000000000 */
[----:B------:R-:W-:Y:S01]  /*0280*/  CS2R R12, SRZ ;  /* 0x00000000000c7805 */ /* 0x000fe2000001ff00 */
[----:B-----5:R-:W-:Y:S01]  /*0290*/  UPRMT UR4, UR5, 0x654, UR4 ;  /* 0x0000065405047896 */ /* 0x020fe20008000004 */
[C---:B------:R-:W-:Y:S01]  /*02a0*/  ISETP.LT.AND P0, PT, R3.reuse, 0x3c1, !P0 ;  /* 0x000003c10300780c */ /* 0x040fe20004701270 */
[----:B------:R-:W-:Y:S01]  /*02b0*/  IMAD R29, R3, 0x40, R16 ;  /* 0x00000040031d7824 */ /* 0x000fe200078e0210 */
[----:B------:R-:W-:Y:S01]  /*02c0*/  CS2R R14, SRZ ;  /* 0x00000000000e7805 */ /* 0x000fe2000001ff00 */
[----:B-1----:R-:W-:Y:S01]  /*02d0*/  IMAD.WIDE R8, R17, 0x4, R6 ;  /* 0x0000000411087825 */ /* 0x002fe200078e0206 */
[----:B---3--:R-:W-:-:S04]  /*02e0*/  LOP3.LUT R11, R18, 0xf00, RZ, 0xc0, !PT ;  /* 0x00000f00120b7812 */ /* 0x008fc800078ec0ff */
[----:B------:R1:W3:Y:S01]  /*02f0*/  @P1 LDG.E.EL.128 R12, desc[UR6][R8.64] ;  /* 0x00000006080c1981 */ /* 0x0002e2000c2e1d00 */
[----:B------:R-:W-:Y:S01]  /*0300*/  IMAD.WIDE R28, R29, 0x4, R6 ;  /* 0x000000041d1c7825 */ /* 0x000fe200078e0206 */
[C---:B------:R-:W-:Y:S02]  /*0310*/  LOP3.LUT R3, R11.reuse, 0x40, RZ, 0xfc, !PT ;  /* 0x000000400b037812 */ /* 0x040fe400078efcff */
[C---:B------:R-:W-:Y:S02]  /*0320*/  LOP3.LUT R10, R11.reuse, 0x80, RZ, 0xfc, !PT ;  /* 0x000000800b0a7812 */ /* 0x040fe400078efcff */
[C---:B------:R-:W-:Y:S02]  /*0330*/  LOP3.LUT R4, R11.reuse, R4, RZ, 0xfc, !PT ;  /* 0x000000040b047212 */ /* 0x040fe400078efcff */
[C---:B------:R-:W-:Y:S02]  /*0340*/  LOP3.LUT R16, R11.reuse, 0xc0, RZ, 0xfc, !PT ;  /* 0x000000c00b107812 */ /* 0x040fe400078efcff */
[----:B------:R-:W-:-:S02]  /*0350*/  LEA.HI R17, R11, UR4, RZ, 0x1c ;  /* 0x000000040b117c11 */ /* 0x000fc4000f8fe0ff */
[----:B-1----:R-:W-:Y:S02]  /*0360*/  CS2R R8, SRZ ;  /* 0x0000000000087805 */ /* 0x002fe4000001ff00 */
[----:B------:R-:W-:Y:S02]  /*0370*/  LEA.HI R3, R3, UR4, RZ, 0x1c ;  /* 0x0000000403037c11 */ /* 0x000fe4000f8fe0ff */
[----:B------:R-:W-:Y:S01]  /*0380*/  LEA.HI R11, R10, UR4, RZ, 0x1c ;  /* 0x000000040a0b7c11 */ /* 0x000fe2000f8fe0ff */
[----:B------:R-:W-:Y:S01]  /*0390*/  IMAD R17, R4, 0x4, R17 ;  /* 0x0000000404117824 */ /* 0x000fe200078e0211 */
[----:B------:R-:W-:Y:S01]  /*03a0*/  LEA.HI R19, R16, UR4, RZ, 0x1c ;  /* 0x0000000410137c11 */ /* 0x000fe2000f8fe0ff */
[C---:B------:R-:W-:Y:S02]  /*03b0*/  IMAD R16, R4.reuse, 0x4, R3 ;  /* 0x0000000404107824 */ /* 0x040fe400078e0203 */
[----:B------:R-:W-:Y:S01]  /*03c0*/  IMAD R3, R4, 0x4, R11 ;  /* 0x0000000404037824 */ /* 0x000fe200078e020b */
[----:B------:R-:W-:-:S02]  /*03d0*/  CS2R R10, SRZ ;  /* 0x00000000000a7805 */ /* 0x000fc4000001ff00 */
[----:B------:R-:W-:Y:S02]  /*03e0*/  LEA R4, R4, R19, 0x2 ;  /* 0x0000001304047211 */ /* 0x000fe400078e10ff */
[----:B------:R-:W-:Y:S01]  /*03f0*/  SHF.R.U32.HI R6, RZ, 0x6, R2 ;  /* 0x00000006ff067819 */ /* 0x000fe20000011602 */
[----:B------:R-:W1:Y:S01]  /*0400*/  LDC.64 R18, c[0x0][0x218] ;  /* 0x00008600ff127b82 */ /* 0x000e620000000a00 */
[----:B------:R-:W5:Y:S02]  /*0410*/  @P0 LDG.E.EL.128 R8, desc[UR6][R28.64] ;  /* 0x000000061c080981 */ /* 0x000f64000c2e1d00 */
[----:B------:R-:W-:Y:S02]  /*0420*/  SGXT.U32 R6, R6, 0x2 ;  /* 0x000000020606781a */ /* 0x000fe40000000000 */
[----:B------:R-:W-:Y:S02]  /*0430*/  SHF.R.S32.HI R35, RZ, 0x19, R0 ;  /* 0x00000019ff237819 */ /* 0x000fe40000011400 */
[----:B------:R-:W-:-:S02]  /*0440*/  LOP3.LUT R6, R5, R6, RZ, 0xfc, !PT ;  /* 0x0000000605067212 */ /* 0x000fc400078efcff */
[----:B------:R-:W-:Y:S02]  /*0450*/  SGXT R35, R35, 0x1 ;  /* 0x000000012323781a */ /* 0x000fe40000000200 */
[----:B------:R-:W-:Y:S02]  /*0460*/  LOP3.LUT R37, R37, 0x3f, R2, 0xf8, !PT ;  /* 0x0000003f25257812 */ /* 0x000fe400078ef802 */
[----:B------:R-:W-:Y:S02]  /*0470*/  LEA.HI R5, R35, R6, RZ, 0x6 ;  /* 0x0000000623057211 */ /* 0x000fe400078f30ff */
[----:B------:R-:W-:Y:S02]  /*0480*/  ISETP.GE.AND P6, PT, R37, 0x3c1, PT ;  /* 0x000003c12500780c */ /* 0x000fe40003fc6270 */
[C---:B------:R-:W-:Y:S02]  /*0490*/  LOP3.LUT R0, R6.reuse, 0x4, RZ, 0xfc, !PT ;  /* 0x0000000406007812 */ /* 0x040fe400078efcff */
[----:B------:R-:W-:-:S02]  /*04a0*/  ISETP.LT.AND P0, PT, R6, 0x100, !P6 ;  /* 0x000001000600780c */ /* 0x000fc40007701270 */
[----:B------:R-:W-:Y:S02]  /*04b0*/  ISETP.LT.AND P3, PT, R0, 0x100, !P6 ;  /* 0x000001000000780c */ /* 0x000fe40007761270 */
[----:B------:R-:W-:Y:S02]  /*04c0*/  LEA.HI R0, R35, R0, RZ, 0x6 ;  /* 0x0000000023007211 */ /* 0x000fe400078f30ff */
[----:B------:R-:W-:Y:S02]  /*04d0*/  SHF.R.U32.HI R7, RZ, 0x4, R2 ;  /* 0x00000004ff077819 */ /* 0x000fe40000011602 */
[----:B------:R-:W-:Y:S01]  /*04e0*/  SHF.R.S32.HI R0, RZ, 0x6, R0 ;  /* 0x00000006ff007819 */ /* 0x000fe20000011400 */
[----:B------:R-:W-:Y:S01]  /*04f0*/  IMAD.MOV.U32 R31, RZ, RZ, RZ ;  /* 0x000000ffff1f7224 */ /* 0x000fe200078e00ff */
[----:B------:R-:W-:Y:S01]  /*0500*/  P2R R32, PR, RZ, 0x8 ;  /* 0x00000008ff207803 */ /* 0x000fe20000000000 */
[----:B--2---:R-:W-:Y:S04]  /*0510*/  STS [R17], R24 ;  /* 0x0000001811007388 */ /* 0x004fe80000000800 */
[----:B------:R-:W-:Y:S04]  /*0520*/  STS [R16+0x100], R25 ;  /* 0x0001001910007388 */ /* 0x000fe80000000800 */
[----:B------:R-:W-:Y:S04]  /*0530*/  STS [R3+0x200], R26 ;  /* 0x0002001a03007388 */ /* 0x000fe80000000800 */
[----:B------:R-:W-:Y:S04]  /*0540*/  STS [R4+0x300], R27 ;  /* 0x0003001b04007388 */ /* 0x000fe80000000800 */
[----:B----4-:R2:W-:Y:S04]  /*0550*/  STS [R17+0x40], R20 ;  /* 0x0000401411007388 */ /* 0x0105e80000000800 */
[----:B------:R-:W-:Y:S04]  /*0560*/  STS [R16+0x140], R21 ;  /* 0x0001401510007388 */ /* 0x000fe80000000800 */
[----:B------:R-:W-:Y:S01]  /*0570*/  STS [R3+0x240], R22 ;  /* 0x0002401603007388 */ /* 0x000fe20000000800 */
[----:B--2---:R-:W-:Y:S01]  /*0580*/  SHF.R.S32.HI R20, RZ, 0x6, R5 ;  /* 0x00000006ff147819 */ /* 0x004fe20000011405 */
[----:B------:R-:W-:-:S02]  /*0590*/  IMAD.MOV.U32 R5, RZ, RZ, RZ ;  /* 0x000000ffff057224 */ /* 0x000fc400078e00ff */
[----:B------:R-:W-:Y:S04]  /*05a0*/  STS [R4+0x340], R23 ;  /* 0x0003401704007388 */ /* 0x000fe80000000800 */
[----:B---3--:R-:W-:Y:S04]  /*05b0*/  STS [R17+0x80], R12 ;  /* 0x0000800c11007388 */ /* 0x008fe80000000800 */
[----:B------:R2:W-:Y:S04]  /*05c0*/  STS [R16+0x180], R13 ;  /* 0x0001800d10007388 */ /* 0x0005e80000000800 */
[----:B------:R-:W-:Y:S04]  /*05d0*/  STS [R3+0x280], R14 ;  /* 0x0002800e03007388 */ /* 0x000fe80000000800 */
[----:B------:R3:W-:Y:S01]  /*05e0*/  STS [R4+0x380], R15 ;  /* 0x0003800f04007388 */ /* 0x0007e20000000800 */
[----:B--2---:R-:W-:-:S03]  /*05f0*/  IMAD R13, R20, 0x3c1, R37 ;  /* 0x000003c1140d7824 */ /* 0x004fc600078e0225 */
[----:B-----5:R2:W-:Y:S01]  /*0600*/  STS [R17+0xc0], R8 ;  /* 0x0000c00811007388 */ /* 0x0205e20000000800 */
[----:B-1----:R-:W-:-:S03]  /*0610*/  IMAD.WIDE R12, R13, 0x4, R18 ;  /* 0x000000040d0c7825 */ /* 0x002fc600078e0212 */
[----:B------:R-:W-:Y:S01]  /*0620*/  STS [R16+0x1c0], R9 ;  /* 0x0001c00910007388 */ /* 0x000fe20000000800 */
[----:B---3--:R-:W-:-:S03]  /*0630*/  IMAD R15, R0, 0x3c1, R37 ;  /* 0x000003c1000f7824 */ /* 0x008fc600078e0225 */
[----:B------:R1:W-:Y:S04]  /*0640*/  STS [R3+0x2c0], R10 ;  /* 0x0002c00a03007388 */ /* 0x0003e80000000800 */
[----:B------:R3:W-:Y:S01]  /*0650*/  STS [R4+0x3c0], R11 ;  /* 0x0003c00b04007388 */ /* 0x0007e20000000800 */
[----:B------:R-:W-:Y:S06]  /*0660*/  BAR.SYNC.DEFER_BLOCKING 0x0 ;  /* 0x0000000000007b1d */ /* 0x000fec0000010000 */
[----:B------:R4:W5:Y:S01]  /*0670*/  @P0 LDG.E.EL R5, desc[UR6][R12.64] ;  /* 0x000000060c050981 */ /* 0x000962000c2e1900 */
[----:B--2---:R-:W-:-:S02]  /*0680*/  IMAD.MOV.U32 R17, RZ, RZ, RZ ;  /* 0x000000ffff117224 */ /* 0x004fc400078e00ff */
[----:B------:R-:W-:-:S05]  /*0690*/  IMAD.WIDE R14, R15, 0x4, R18 ;  /* 0x000000040f0e7825 */ /* 0x000fca00078e0212 */
[----:B------:R2:W5:Y:S01]  /*06a0*/  @P3 LDG.E.EL R17, desc[UR6][R14.64] ;  /* 0x000000060e113981 */ /* 0x000562000c2e1900 */
[----:B------:R-:W-:Y:S02]  /*06b0*/  LOP3.LUT R0, R2, 0xff, RZ, 0xc0, !PT ;  /* 0x000000ff02007812 */ /* 0x000fe400078ec0ff */
[----:B------:R-:W-:Y:S02]  /*06c0*/  LOP3.LUT R2, R6, 0x8, RZ, 0xfc, !PT ;  /* 0x0000000806027812 */ /* 0x000fe400078efcff */
[----:B------:R-:W-:Y:S02]  /*06d0*/  LOP3.LUT R8, R0, 0x100, RZ, 0xfc, !PT ;  /* 0x0000010000087812 */ /* 0x000fe400078efcff */
[----:B-1----:R-:W-:Y:S02]  /*06e0*/  LEA.HI R3, R35, R2, RZ, 0x6 ;  /* 0x0000000223037211 */ /* 0x002fe400078f30ff */
[----:B------:R-:W-:Y:S02]  /*06f0*/  SHF.R.U32.HI R8, RZ, 0x4, R8 ;  /* 0x00000004ff087819 */ /* 0x000fe40000011608 */
[----:B---3--:R-:W-:-:S02]  /*0700*/  SHF.R.S32.HI R4, RZ, 0x6, R3 ;  /* 0x00000006ff047819 */ /* 0x008fc40000011403 */
[----:B------:R-:W-:Y:S02]  /*0710*/  ISETP.LT.AND P1, PT, R2, 0x100, !P6 ;  /* 0x000001000200780c */ /* 0x000fe40007721270 */
[----:B------:R-:W-:Y:S01]  /*0720*/  LOP3.LUT R8, R8, 0x1c, RZ, 0xc0, !PT ;  /* 0x0000001c08087812 */ /* 0x000fe200078ec0ff */
[----:B------:R-:W-:Y:S01]  /*0730*/  IMAD R9, R4, 0x3c1, R37 ;  /* 0x000003c104097824 */ /* 0x000fe200078e0225 */
[C---:B----4-:R-:W-:Y:S01]  /*0740*/  LOP3.LUT R12, R6.reuse, 0x14, RZ, 0xfc, !PT ;  /* 0x00000014060c7812 */ /* 0x050fe200078efcff */
[----:B------:R-:W-:Y:S01]  /*0750*/  IMAD.MOV.U32 R29, RZ, RZ, RZ ;  /* 0x000000ffff1d7224 */ /* 0x000fe200078e00ff */
[----:B------:R-:W-:Y:S01]  /*0760*/  LOP3.LUT R10, R6, 0x10, RZ, 0xfc, !PT ;  /* 0x00000010060a7812 */ /* 0x000fe200078efcff */
[----:B------:R-:W-:Y:S01]  /*0770*/  VIADD R3, R8, UR4 ;  /* 0x0000000408037c36 */ /* 0x000fe20008000000 */
[----:B------:R-:W-:Y:S01]  /*0780*/  LOP3.LUT R7, R7, 0xc, RZ, 0xc0, !PT ;  /* 0x0000000c07077812 */ /* 0x000fe200078ec0ff */
[----:B------:R-:W-:Y:S01]  /*0790*/  IMAD.WIDE R8, R9, 0x4, R18 ;  /* 0x0000000409087825 */ /* 0x000fe200078e0212 */
[----:B------:R-:W-:-:S02]  /*07a0*/  LOP3.LUT R4, R6, 0xc, RZ, 0xfc, !PT ;  /* 0x0000000c06047812 */ /* 0x000fc400078efcff */
[----:B------:R-:W-:Y:S01]  /*07b0*/  ISETP.LT.AND P3, PT, R12, 0x100, !P6 ;  /* 0x000001000c00780c */ /* 0x000fe20007761270 */
[----:B------:R-:W-:Y:S01]  /*07c0*/  IMAD.MOV.U32 R27, RZ, RZ, RZ ;  /* 0x000000ffff1b7224 */ /* 0x000fe200078e00ff */
[----:B------:R1:W3:Y:S01]  /*07d0*/  @P1 LDG.E.EL R31, desc[UR6][R8.64] ;  /* 0x00000006081f1981 */ /* 0x0002e2000c2e1900 */
[----:B------:R-:W-:Y:S01]  /*07e0*/  ISETP.LT.AND P5, PT, R4, 0x100, !P6 ;  /* 0x000001000400780c */ /* 0x000fe200077a1270 */
[C---:B------:R-:W-:Y:S01]  /*07f0*/  IMAD R33, R0.reuse, 0x4, R3 ;  /* 0x0000000400217824 */ /* 0x040fe200078e0203 */
[----:B------:R-:W-:Y:S01]  /*0800*/  LEA.HI R4, R35, R4, RZ, 0x6 ;  /* 0x0000000423047211 */ /* 0x000fe200078f30ff */
[----:B------:R-:W-:Y:S01]  /*0810*/  VIADD R7, R7, UR4 ;  /* 0x0000000407077c36 */ /* 0x000fe20008000000 */
[----:B------:R-:W-:Y:S02]  /*0820*/  LEA.HI R12, R35, R12, RZ, 0x6 ;  /* 0x0000000c230c7211 */ /* 0x000fe400078f30ff */
[----:B------:R-:W-:Y:S01]  /*0830*/  SHF.R.S32.HI R4, RZ, 0x6, R4 ;  /* 0x00000006ff047819 */ /* 0x000fe20000011404 */
[----:B------:R-:W4:Y:S01]  /*0840*/  LDS R33, [R33+0x400] ;  /* 0x0004000021217984 */ /* 0x000f220000000800 */
[----:B------:R-:W-:Y:S01]  /*0850*/  SHF.R.S32.HI R12, RZ, 0x6, R12 ;  /* 0x00000006ff0c7819 */ /* 0x000fe2000001140c */
[----:B------:R-:W-:Y:S01]  /*0860*/  IMAD R7, R0, 0x4, R7 ;  /* 0x0000000400077824 */ /* 0x000fe200078e0207 */
[----:B------:R-:W-:Y:S01]  /*0870*/  P2R R30, PR, RZ, 0x2 ;  /* 0x00000002ff1e7803 */ /* 0x000fe20000000000 */
[----:B------:R-:W-:Y:S01]  /*0880*/  IMAD R13, R4, 0x3c1, R37 ;  /* 0x000003c1040d7824 */ /* 0x000fe200078e0225 */
[----:B------:R-:W-:-:S02]  /*0890*/  ISETP.LT.AND P4, PT, R10, 0x100, !P6 ;  /* 0x000001000a00780c */ /* 0x000fc40007781270 */
[----:B------:R-:W-:Y:S01]  /*08a0*/  LEA.HI R10, R35, R10, RZ, 0x6 ;  /* 0x0000000a230a7211 */ /* 0x000fe200078f30ff */
[----:B------:R1:W3:Y:S03]  /*08b0*/  LDS R3, [R7] ;  /* 0x0000000007037984 */ /* 0x0002e60000000800 */
[----:B------:R-:W-:-:S05]  /*08c0*/  SHF.R.S32.HI R10, RZ, 0x6, R10 ;  /* 0x00000006ff0a7819 */ /* 0x000fca000001140a */
[----:B------:R-:W-:-:S04]  /*08d0*/  IMAD R11, R10, 0x3c1, R37 ;  /* 0x000003c10a0b7824 */ /* 0x000fc800078e0225 */
[----:B------:R-:W-:-:S05]  /*08e0*/  IMAD.WIDE R10, R11, 0x4, R18 ;  /* 0x000000040b0a7825 */ /* 0x000fca00078e0212 */
[----:B------:R4:W3:Y:S01]  /*08f0*/  @P4 LDG.E.EL R27, desc[UR6][R10.64] ;  /* 0x000000060a1b4981 */ /* 0x0008e2000c2e1900 */
[----:B--2---:R-:W-:-:S04]  /*0900*/  LOP3.LUT R14, R6, 0x18, RZ, 0xfc, !PT ;  /* 0x00000018060e7812 */ /* 0x004fc800078efcff */
[----:B01----:R-:W-:-:S04]  /*0910*/  LEA.HI R7, R35, R14, RZ, 0x6 ;  /* 0x0000000e23077211 */ /* 0x003fc800078f30ff */
[----:B------:R-:W-:Y:S01]  /*0920*/  SHF.R.S32.HI R8, RZ, 0x6, R7 ;  /* 0x00000006ff087819 */ /* 0x000fe20000011407 */
[----:B------:R-:W-:-:S04]  /*0930*/  HFMA2.MMA R15, -RZ, RZ, 0, 0 ;  /* 0x00000000ff0f7435 */ /* 0x000fc800000001ff */
[----:B------:R-:W-:-:S04]  /*0940*/  IMAD R9, R8, 0x3c1, R37 ;  /* 0x000003c108097824 */ /* 0x000fc800078e0225 */
[----:B------:R-:W-:Y:S01]  /*0950*/  IMAD.WIDE R8, R9, 0x4, R18 ;  /* 0x0000000409087825 */ /* 0x000fe200078e0212 */
[----:B------:R-:W-:-:S04]  /*0960*/  LOP3.LUT R20, R6, 0x1c, RZ, 0xfc, !PT ;  /* 0x0000001c06147812 */ /* 0x000fc800078efcff */
[----:B------:R-:W-:-:S04]  /*0970*/  LEA.HI R7, R35, R20, RZ, 0x6 ;  /* 0x0000001423077211 */ /* 0x000fc800078f30ff */
[----:B------:R-:W-:Y:S02]  /*0980*/  SHF.R.S32.HI R22, RZ, 0x6, R7 ;  /* 0x00000006ff167819 */ /* 0x000fe40000011407 */
[----:B------:R-:W-:-:S03]  /*0990*/  LOP3.LUT R24, R6, 0x20, RZ, 0xfc, !PT ;  /* 0x0000002006187812 */ /* 0x000fc600078efcff */
[----:B----4-:R-:W-:Y:S01]  /*09a0*/  IMAD R11, R22, 0x3c1, R37 ;  /* 0x000003c1160b7824 */ /* 0x010fe200078e0225 */
[C---:B------:R-:W-:Y:S02]  /*09b0*/  LEA.HI R7, R35.reuse, R24, RZ, 0x6 ;  /* 0x0000001823077211 */ /* 0x040fe400078f30ff */
[----:B------:R-:W-:Y:S02]  /*09c0*/  LOP3.LUT R10, R6, 0x24, RZ, 0xfc, !PT ;  /* 0x00000024060a7812 */ /* 0x000fe400078efcff */
[----:B------:R-:W-:Y:S02]  /*09d0*/  SHF.R.S32.HI R22, RZ, 0x6, R7 ;  /* 0x00000006ff167819 */ /* 0x000fe40000011407 */
[----:B------:R-:W-:-:S03]  /*09e0*/  LEA.HI R7, R35, R10, RZ, 0x6 ;  /* 0x0000000a23077211 */ /* 0x000fc600078f30ff */
[--C-:B------:R-:W-:Y:S01]  /*09f0*/  IMAD R23, R22, 0x3c1, R37.reuse ;  /* 0x000003c116177824 */ /* 0x100fe200078e0225 */
[----:B-----5:R-:W0:Y:S02]  /*0a00*/  MUFU.SQRT R5, R5 ;  /* 0x0000000500057308 */ /* 0x020e240000002000 */
[----:B0-----:R-:W-:Y:S01]  /*0a10*/  FADD R2, R5, 1.00000001335143196e-10 ;  /* 0x2edbe6ff05027421 */ /* 0x001fe20000000000 */
[----:B------:R-:W-:Y:S02]  /*0a20*/  IMAD R5, R12, 0x3c1, R37 ;  /* 0x000003c10c057824 */ /* 0x000fe400078e0225 */
[----:B------:R-:W-:-:S05]  /*0a30*/  IMAD.WIDE R12, R13, 0x4, R18 ;  /* 0x000000040d0c7825 */ /* 0x000fca00078e0212 */
[----:B------:R0:W2:Y:S01]  /*0a40*/  @P5 LDG.E.EL R29, desc[UR6][R12.64] ;  /* 0x000000060c1d5981 */ /* 0x0000a2000c2e1900 */
[----:B------:R-:W1:Y:S01]  /*0a50*/  MUFU.SQRT R17, R17 ;  /* 0x0000001100117308 */ /* 0x000e620000002000 */
[----:B------:R-:W-:-:S04]  /*0a60*/  IMAD.WIDE R4, R5, 0x4, R18 ;  /* 0x0000000405047825 */ /* 0x000fc800078e0212 */
[----:B-1----:R-:W-:Y:S01]  /*0a70*/  FADD R34, R17, 1.00000001335143196e-10 ;  /* 0x2edbe6ff11227421 */ /* 0x002fe20000000000 */
[----:B------:R-:W-:-:S04]  /*0a80*/  IMAD.MOV.U32 R17, RZ, RZ, RZ ;  /* 0x000000ffff117224 */ /* 0x000fc800078e00ff */
[C---:B------:R-:W-:Y:S02]  /*0a90*/  FSETP.GT.AND P1, PT, R34.reuse, 8.50705917302346158658e+37, PT ;  /* 0x7e8000002200780b */ /* 0x040fe40003f24000 */
[----:B------:R1:W4:Y:S11]  /*0aa0*/  @P3 LDG.E.EL R17, desc[UR6][R4.64] ;  /* 0x0000000604113981 */ /* 0x000336000c2e1900 */
[----:B------:R-:W-:Y:S01]  /*0ab0*/  @P1 FMUL R34, R34, 0.25 ;  /* 0x3e80000022221820 */ /* 0x000fe20000400000 */
[----:B------:R-:W-:Y:S01]  /*0ac0*/  @P1 FMUL R33, R33, 0.25 ;  /* 0x3e80000021211820 */ /* 0x000fe20000400000 */
[----:B------:R-:W-:-:S13]  /*0ad0*/  ISETP.LT.AND P1, PT, R14, 0x100, !P6 ;  /* 0x000001000e00780c */ /* 0x000fda0007721270 */
[----:B------:R5:W4:Y:S01]  /*0ae0*/  @P1 LDG.E.EL R15, desc[UR6][R8.64] ;  /* 0x00000006080f1981 */ /* 0x000b22000c2e1900 */
[----:B------:R-:W-:Y:S02]  /*0af0*/  P2R R14, PR, RZ, 0x2 ;  /* 0x00000002ff0e7803 */ /* 0x000fe40000000000 */
[----:B------:R-:W-:Y:S01]  /*0b00*/  ISETP.LT.AND P1, PT, R20, 0x100, !P6 ;  /* 0x000001001400780c */ /* 0x000fe20007721270 */
[----:B0-----:R-:W-:Y:S02]  /*0b10*/  IMAD.MOV.U32 R13, RZ, RZ, RZ ;  /* 0x000000ffff0d7224 */ /* 0x001fe400078e00ff */
[----:B-1----:R-:W-:Y:S01]  /*0b20*/  IMAD.WIDE R4, R11, 0x4, R18 ;  /* 0x000000040b047825 */ /* 0x002fe200078e0212 */
[----:B------:R-:W-:-:S09]  /*0b30*/  P2R R12, PR, RZ, 0x2 ;  /* 0x00000002ff0c7803 */ /* 0x000fd20000000000 */
[----:B------:R0:W4:Y:S01]  /*0b40*/  @P1 LDG.E.EL R13, desc[UR6][R4.64] ;  /* 0x00000006040d1981 */ /* 0x000122000c2e1900 */
[----:B------:R-:W-:Y:S01]  /*0b50*/  ISETP.LT.AND P1, PT, R24, 0x100, !P6 ;  /* 0x000001001800780c */ /* 0x000fe20007721270 */
[----:B------:R-:W-:Y:S01]  /*0b60*/  IMAD.MOV.U32 R11, RZ, RZ, RZ ;  /* 0x000000ffff0b7224 */ /* 0x000fe200078e00ff */
[----:B-----5:R-:W-:Y:S01]  /*0b70*/  SHF.R.S32.HI R8, RZ, 0x6, R7 ;  /* 0x00000006ff087819 */ /* 0x020fe20000011407 */
[----:B------:R-:W-:Y:S01]  /*0b80*/  IMAD.WIDE R22, R23, 0x4, R18 ;  /* 0x0000000417167825 */ /* 0x000fe200078e0212 */
[----:B------:R-:W-:-:S03]  /*0b90*/  FSETP.GT.AND P2, PT, R2, 8.50705917302346158658e+37, PT ;  /* 0x7e8000000200780b */ /* 0x000fc60003f44000 */
[----:B------:R-:W-:Y:S01]  /*0ba0*/  IMAD R21, R8, 0x3c1, R37 ;  /* 0x000003c108157824 */ /* 0x000fe200078e0225 */
[----:B0-----:R-:W-:Y:S02]  /*0bb0*/  P2R R5, PR, RZ, 0x2 ;  /* 0x00000002ff057803 */ /* 0x001fe40000000000 */
[----:B------:R-:W-:-:S03]  /*0bc0*/  LOP3.LUT R8, R6, 0x2c, RZ, 0xfc, !PT ;  /* 0x0000002c06087812 */ /* 0x000fc600078efcff */
[----:B------:R0:W5:Y:S01]  /*0bd0*/  @P1 LDG.E.EL R11, desc[UR6][R22.64] ;  /* 0x00000006160b1981 */ /* 0x000162000c2e1900 */
[----:B------:R-:W-:Y:S02]  /*0be0*/  ISETP.LT.AND P1, PT, R10, 0x100, !P6 ;  /* 0x000001000a00780c */ /* 0x000fe40007721270 */
[----:B------:R-:W-:Y:S02]  /*0bf0*/  LOP3.LUT R4, R6, 0x28, RZ, 0xfc, !PT ;  /* 0x0000002806047812 */ /* 0x000fe400078efcff */
[C---:B------:R-:W-:Y:S01]  /*0c00*/  LEA.HI R25, R35.reuse, R8, RZ, 0x6 ;  /* 0x0000000823197211 */ /* 0x040fe200078f30ff */
[----:B------:R-:W-:Y:S01]  /*0c10*/  IMAD.MOV.U32 R9, RZ, RZ, RZ ;  /* 0x000000ffff097224 */ /* 0x000fe200078e00ff */
[----:B------:R-:W-:Y:S01]  /*0c20*/  LEA.HI R7, R35, R4, RZ, 0x6 ;  /* 0x0000000423077211 */ /* 0x000fe200078f30ff */
[----:B------:R-:W-:-:S04]  /*0c30*/  IMAD.WIDE R20, R21, 0x4, R18 ;  /* 0x0000000415147825 */ /* 0x000fc800078e0212 */
[----:B------:R-:W-:Y:S01]  /*0c40*/  @P2 FMUL R2, R2, 0.25 ;  /* 0x3e80000002022820 */ /* 0x000fe20000400000 */
[----:B---3--:R-:W-:Y:S01]  /*0c50*/  @P2 FMUL R3, R3, 0.25 ;  /* 0x3e80000003032820 */ /* 0x008fe20000400000 */
[----:B0-----:R-:W-:Y:S02]  /*0c60*/  SHF.R.S32.HI R22, RZ, 0x6, R25 ;  /* 0x00000006ff167819 */ /* 0x001fe40000011419 */
[----:B------:R-:W-:Y:S01]  /*0c70*/  ISETP.LT.AND P2, PT, R8, 0x100, !P6 ;  /* 0x000001000800780c */ /* 0x000fe20007741270 */
[----:B------:R0:W3:Y:S01]  /*0c80*/  @P1 LDG.E.EL R9, desc[UR6][R20.64] ;  /* 0x0000000614091981 */ /* 0x0000e2000c2e1900 */
[----:B------:R-:W-:Y:S02]  /*0c90*/  SHF.R.S32.HI R24, RZ, 0x6, R7 ;  /* 0x00000006ff187819 */ /* 0x000fe40000011407 */
[----:B------:R-:W-:Y:S02]  /*0ca0*/  P2R R7, PR, RZ, 0x2 ;  /* 0x00000002ff077803 */ /* 0x000fe40000000000 */
[----:B------:R-:W-:Y:S01]  /*0cb0*/  ISETP.LT.AND P1, PT, R4, 0x100, !P6 ;  /* 0x000001000400780c */ /* 0x000fe20007721270 */
[----:B------:R-:W-:-:S02]  /*0cc0*/  IMAD.MOV.U32 R4, RZ, RZ, RZ ;  /* 0x000000ffff047224 */ /* 0x000fc400078e00ff */
[--C-:B0-----:R-:W-:Y:S02]  /*0cd0*/  IMAD R21, R22, 0x3c1, R37.reuse ;  /* 0x000003c116157824 */ /* 0x101fe400078e0225 */
[----:B------:R-:W-:Y:S02]  /*0ce0*/  IMAD R24, R24, 0x3c1, R37 ;  /* 0x000003c118187824 */ /* 0x000fe400078e0225 */
[----:B------:R-:W-:Y:S01]  /*0cf0*/  IMAD.WIDE R20, R21, 0x4, R18 ;  /* 0x0000000415147825 */ /* 0x000fe200078e0212 */
[----:B------:R-:W-:-:S03]  /*0d00*/  LOP3.LUT R36, R6, 0x30, RZ, 0xfc, !PT ;  /* 0x0000003006247812 */ /* 0x000fc600078efcff */
[----:B------:R-:W-:Y:S01]  /*0d10*/  IMAD.MOV.U32 R10, RZ, RZ, RZ ;  /* 0x000000ffff0a7224 */ /* 0x000fe200078e00ff */
[----:B------:R0:W3:Y:S01]  /*0d20*/  @P2 LDG.E.EL R4, desc[UR6][R20.64] ;  /* 0x0000000614042981 */ /* 0x0000e2000c2e1900 */
[----:B------:R-:W-:Y:S01]  /*0d30*/  IMAD.WIDE R24, R24, 0x4, R18 ;  /* 0x0000000418187825 */ /* 0x000fe200078e0212 */
[----:B------:R-:W-:Y:S02]  /*0d40*/  LEA.HI R23, R35, R36, RZ, 0x6 ;  /* 0x0000002423177211 */ /* 0x000fe400078f30ff */
[----:B------:R-:W-:Y:S02]  /*0d50*/  P2R R16, PR, RZ, 0x8 ;  /* 0x00000008ff107803 */ /* 0x000fe40000000000 */
[----:B------:R1:W3:Y:S01]  /*0d60*/  @P1 LDG.E.EL R10, desc[UR6][R24.64] ;  /* 0x00000006180a1981 */ /* 0x0002e2000c2e1900 */
[----:B0-----:R-:W-:Y:S02]  /*0d70*/  LOP3.LUT R20, R6, 0x34, RZ, 0xfc, !PT ;  /* 0x0000003406147812 */ /* 0x001fe400078efcff */
[----:B------:R-:W-:-:S02]  /*0d80*/  SHF.R.S32.HI R23, RZ, 0x6, R23 ;  /* 0x00000006ff177819 */ /* 0x000fc40000011417 */
[----:B------:R-:W-:Y:S02]  /*0d90*/  ISETP.LT.AND P3, PT, R36, 0x100, !P6 ;  /* 0x000001002400780c */ /* 0x000fe40007761270 */
[----:B-1----:R-:W-:Y:S02]  /*0da0*/  LEA.HI R25, R35, R20, RZ, 0x6 ;  /* 0x0000001423197211 */ /* 0x002fe400078f30ff */
[----:B------:R-:W-:Y:S02]  /*0db0*/  LOP3.LUT R24, R6, 0x38, RZ, 0xfc, !PT ;  /* 0x0000003806187812 */ /* 0x000fe400078efcff */
[----:B------:R-:W-:Y:S02]  /*0dc0*/  P2R R26, PR, RZ, 0x10 ;  /* 0x00000010ff1a7803 */ /* 0x000fe40000000000 */
[----:B------:R-:W-:Y:S01]  /*0dd0*/  SHF.R.S32.HI R36, RZ, 0x6, R25 ;  /* 0x00000006ff247819 */ /* 0x000fe20000011419 */
[----:B------:R-:W-:Y:S01]  /*0de0*/  IMAD R23, R23, 0x3c1, R37 ;  /* 0x000003c117177824 */ /* 0x000fe200078e0225 */
[----:B------:R-:W-:-:S02]  /*0df0*/  ISETP.LT.AND P4, PT, R20, 0x100, !P6 ;  /* 0x000001001400780c */ /* 0x000fc40007781270 */
[----:B------:R-:W-:Y:S01]  /*0e00*/  LEA.HI R25, R35, R24, RZ, 0x6 ;  /* 0x0000001823197211 */ /* 0x000fe200078f30ff */
[----:B------:R-:W-:Y:S02]  /*0e10*/  IMAD.MOV.U32 R8, RZ, RZ, RZ ;  /* 0x000000ffff087224 */ /* 0x000fe400078e00ff */
[----:B------:R-:W-:Y:S01]  /*0e20*/  IMAD R21, R36, 0x3c1, R37 ;  /* 0x000003c124157824 */ /* 0x000fe200078e0225 */
[----:B------:R-:W-:Y:S01]  /*0e30*/  P2R R28, PR, RZ, 0x20 ;  /* 0x00000020ff1c7803 */ /* 0x000fe20000000000 */
[----:B------:R-:W-:Y:S01]  /*0e40*/  IMAD.WIDE R22, R23, 0x4, R18 ;  /* 0x0000000417167825 */ /* 0x000fe200078e0212 */
[----:B------:R-:W-:Y:S01]  /*0e50*/  SHF.R.S32.HI R25, RZ, 0x6, R25 ;  /* 0x00000006ff197819 */ /* 0x000fe20000011419 */
[----:B------:R-:W0:Y:S01]  /*0e60*/  MUFU.RCP R2, R2 ;  /* 0x0000000200027308 */ /* 0x000e220000001000 */
[----:B------:R-:W-:Y:S01]  /*0e70*/  ISETP.LT.AND P5, PT, R24, 0x100, !P6 ;  /* 0x000001001800780c */ /* 0x000fe200077a1270 */
[----:B------:R-:W-:Y:S01]  /*0e80*/  IMAD.MOV.U32 R36, RZ, RZ, RZ ;  /* 0x000000ffff247224 */ /* 0x000fe200078e00ff */
[----:B------:R1:W3:Y:S01]  /*0e90*/  @P3 LDG.E.EL R8, desc[UR6][R22.64] ;  /* 0x0000000616083981 */ /* 0x0002e2000c2e1900 */
[----:B------:R-:W-:-:S05]  /*0ea0*/  IMAD.WIDE R20, R21, 0x4, R18 ;  /* 0x0000000415147825 */ /* 0x000fca00078e0212 */
[----:B------:R0:W3:Y:S01]  /*0eb0*/  @P4 LDG.E.EL R36, desc[UR6][R20.64] ;  /* 0x0000000614244981 */ /* 0x0000e2000c2e1900 */
[----:B-1----:R-:W-:Y:S02]  /*0ec0*/  IMAD R23, R25, 0x3c1, R37 ;  /* 0x000003c119177824 */ /* 0x002fe400078e0225 */
[----:B------:R-:W1:Y:S02]  /*0ed0*/  LDC.64 R24, c[0x0][0x220] ;  /* 0x00008800ff187b82 */ /* 0x000e640000000a00 */
[----:B------:R-:W-:-:S04]  /*0ee0*/  IMAD.WIDE R22, R23, 0x4, R18 ;  /* 0x0000000417167825 */ /* 0x000fc800078e0212 */
[----:B0-----:R-:W-:Y:S02]  /*0ef0*/  IMAD.MOV.U32 R20, RZ, RZ, RZ ;  /* 0x000000ffff147224 */ /* 0x001fe400078e00ff */
[----:B------:R-:W-:Y:S01]  /*0f00*/  FMUL R21, R2, R3 ;  /* 0x0000000302157220 */ /* 0x000fe20000400000 */
[----:B------:R-:W-:-:S03]  /*0f10*/  LOP3.LUT R2, R0, 0x200, RZ, 0xfc, !PT ;  /* 0x0000020000027812 */ /* 0x000fc600078efcff */
[----:B------:R0:W3:Y:S01]  /*0f20*/  @P5 LDG.E.EL R20, desc[UR6][R22.64] ;  /* 0x0000000616145981 */ /* 0x0000e2000c2e1900 */
[----:B------:R-:W-:Y:S02]  /*0f30*/  SHF.R.U32.HI R2, RZ, 0x4, R2 ;  /* 0x00000004ff027819 */ /* 0x000fe40000011602 */
[----:B0-----:R-:W-:-:S04]  /*0f40*/  LOP3.LUT R22, R6, 0x3c, RZ, 0xfc, !PT ;  /* 0x0000003c06167812 */ /* 0x001fc800078efcff */
[----:B------:R-:W-:Y:S02]  /*0f50*/  LEA.HI R35, R35, R22, RZ, 0x6 ;  /* 0x0000001623237211 */ /* 0x000fe400078f30ff */
[----:B------:R-:W-:Y:S02]  /*0f60*/  ISETP.LT.AND P6, PT, R22, 0x100, !P6 ;  /* 0x000001001600780c */ /* 0x000fe400077c1270 */
[----:B------:R-:W-:Y:S02]  /*0f70*/  SHF.R.S32.HI R35, RZ, 0x6, R35 ;  /* 0x00000006ff237819 */ /* 0x000fe40000011423 */
[----:B------:R-:W-:-:S03]  /*0f80*/  LOP3.LUT R2, R2, 0x2c, RZ, 0xc0, !PT ;  /* 0x0000002c02027812 */ /* 0x000fc600078ec0ff */
[--C-:B------:R-:W-:Y:S02]  /*0f90*/  IMAD R35, R35, 0x3c1, R37.reuse ;  /* 0x000003c123237824 */ /* 0x100fe400078e0225 */
[----:B------:R-:W-:Y:S02]  /*0fa0*/  IMAD R37, R6, 0x3c1, R37 ;  /* 0x000003c106257824 */ /* 0x000fe400078e0225 */
[----:B------:R-:W-:Y:S02]  /*0fb0*/  VIADD R3, R2, UR4 ;  /* 0x0000000402037c36 */ /* 0x000fe40008000000 */
[----:B------:R-:W-:Y:S02]  /*0fc0*/  IMAD.MOV.U32 R6, RZ, RZ, RZ ;  /* 0x000000ffff067224 */ /* 0x000fe400078e00ff */
[----:B------:R-:W-:Y:S01]  /*0fd0*/  IMAD.WIDE R18, R35, 0x4, R18 ;  /* 0x0000000423127825 */ /* 0x000fe200078e0212 */
[----:B------:R-:W-:-:S03]  /*0fe0*/  LEA R3, R0, R3, 0x2 ;  /* 0x0000000300037211 */ /* 0x000fc600078e10ff */
[----:B-1----:R-:W-:Y:S01]  /*0ff0*/  IMAD.WIDE R22, R37, 0x4, R24 ;  /* 0x0000000425167825 */ /* 0x002fe200078e0218 */
[----:B------:R0:W3:Y:S04]  /*1000*/  @P6 LDG.E.EL R6, desc[UR6][R18.64] ;  /* 0x0000000612066981 */ /* 0x0000e8000c2e1900 */
[----:B------:R-:W-:Y:S04]  /*1010*/  @P0 STG.E desc[UR6][R22.64], R21 ;  /* 0x0000001516000986 */ /* 0x000fe8000c101906 */
[----:B------:R1:W1:Y:S01]  /*1020*/  LDS R21, [R3+0x800] ;  /* 0x0008000003157984 */ /* 0x0002620000000800 */
[----:B------:R-:W1:Y:S01]  /*1030*/  MUFU.SQRT R31, R31 ;  /* 0x0000001f001f7308 */ /* 0x000e620000002000 */
[----:B0-----:R-:W-:Y:S01]  /*1040*/  LOP3.LUT R18, R0, 0x300, RZ, 0xfc, !PT ;  /* 0x0000030000127812 */ /* 0x001fe200078efcff */
[----:B-1----:R-:W-:-:S05]  /*1050*/  FADD R35, R31, 1.00000001335143196e-10 ;  /* 0x2edbe6ff1f237421 */ /* 0x002fca0000000000 */
[----:B------:R-:W-:Y:S01]  /*1060*/  FSETP.GT.AND P0, PT, R35, 8.50705917302346158658e+37, PT ;  /* 0x7e8000002300780b */ /* 0x000fe20003f04000 */
[----:B------:R-:W0:Y:S01]  /*1070*/  MUFU.RCP R34, R34 ;  /* 0x0000002200227308 */ /* 0x000e220000001000 */
[----:B------:R-:W-:Y:S01]  /*1080*/  SHF.R.U32.HI R18, RZ, 0x4, R18 ;  /* 0x00000004ff127819 */ /* 0x000fe20000011612 */
[----:B------:R-:W-:-:S03]  /*1090*/  VIADD R19, R37, 0xf04 ;  /* 0x00000f0425137836 */ /* 0x000fc60000000000 */
[----:B------:R-:W-:Y:S01]  /*10a0*/  LOP3.LUT R18, R18, 0x3c, RZ, 0xc0, !PT ;  /* 0x0000003c12127812 */ /* 0x000fe200078ec0ff */
[----:B------:R-:W-:-:S06]  /*10b0*/  IMAD.WIDE R2, R19, 0x4, R24 ;  /* 0x0000000413027825 */ /* 0x000fcc00078e0218 */
[----:B------:R-:W-:Y:S01]  /*10c0*/  @P0 FMUL R35, R35, 0.25 ;  /* 0x3e80000023230820 */ /* 0x000fe20000400000 */
[----:B------:R-:W-:Y:S02]  /*10d0*/  VIADD R19, R18, UR4 ;  /* 0x0000000412137c36 */ /* 0x000fe40008000000 */
[----:B------:R-:W-:Y:S01]  /*10e0*/  @P0 FMUL R21, R21, 0.25 ;  /* 0x3e80000015150820 */ /* 0x000fe20000400000 */
[----:B------:R-:W-:Y:S01]  /*10f0*/  ISETP.NE.AND P0, PT, R32, RZ, PT ;  /* 0x000000ff2000720c */ /* 0x000fe20003f05270 */
[----:B0-----:R-:W-:Y:S01]  /*1100*/  FMUL R33, R34, R33 ;  /* 0x0000002122217220 */ /* 0x001fe20000400000 */
[----:B------:R-:W-:-:S05]  /*1110*/  IMAD R22, R0, 0x4, R19 ;  /* 0x0000000400167824 */ /* 0x000fca00078e0213 */
[----:B------:R-:W0:Y:S06]  /*1120*/  LDS R18, [R22+0xc00] ;  /* 0x000c000016127984 */ /* 0x000e2c0000000800 */
[----:B------:R1:W-:Y:S02]  /*1130*/  @P0 STG.E desc[UR6][R2.64], R33 ;  /* 0x0000002102000986 */ /* 0x0003e4000c101906 */
[----:B-1----:R-:W1:Y:S08]  /*1140*/  MUFU.RCP R2, R35 ;  /* 0x0000002300027308 */ /* 0x002e700000001000 */
[----:B--2---:R-:W2:Y:S01]  /*1150*/  MUFU.SQRT R29, R29 ;  /* 0x0000001d001d7308 */ /* 0x004ea20000002000 */
[----:B-1----:R-:W-:Y:S01]  /*1160*/  FMUL R31, R2, R21 ;  /* 0x00000015021f7220 */ /* 0x002fe20000400000 */
[----:B------:R-:W-:Y:S01]  /*1170*/  LOP3.LUT R21, R0, 0x400, RZ, 0xfc, !PT ;  /* 0x0000040000157812 */ /* 0x000fe200078efcff */
[----:B--2---:R-:W-:-:S05]  /*1180*/  FADD R19, R29, 1.00000001335143196e-10 ;  /* 0x2edbe6ff1d137421 */ /* 0x004fca0000000000 */
[----:B------:R-:W-:Y:S02]  /*1190*/  FSETP.GT.AND P0, PT, R19, 8.50705917302346158658e+37, PT ;  /* 0x7e8000001300780b */ /* 0x000fe40003f04000 */
[----:B------:R-:W-:-:S04]  /*11a0*/  SHF.R.U32.HI R21, RZ, 0x4, R21 ;  /* 0x00000004ff157819 */ /* 0x000fc80000011615 */
[----:B------:R-:W-:-:S07]  /*11b0*/  LOP3.LUT R21, R21, 0x4c, RZ, 0xc0, !PT ;  /* 0x0000004c15157812 */ /* 0x000fce00078ec0ff */
[----:B------:R-:W-:Y:S01]  /*11c0*/  @P0 FMUL R19, R19, 0.25 ;  /* 0x3e80000013130820 */ /* 0x000fe20000400000 */
[----:B------:R-:W-:-:S05]  /*11d0*/  VIADD R21, R21, UR4 ;  /* 0x0000000415157c36 */ /* 0x000fca0008000000 */
[----:B------:R-:W1:Y:S01]  /*11e0*/  MUFU.RCP R19, R19 ;  /* 0x0000001300137308 */ /* 0x000e620000001000 */
[----:B------:R-:W-:Y:S02]  /*11f0*/  IMAD R23, R0, 0x4, R21 ;  /* 0x0000000400177824 */ /* 0x000fe400078e0215 */
[----:B0-----:R-:W-:-:S03]  /*1200*/  @P0 FMUL R18, R18, 0.25 ;  /* 0x3e80000012120820 */ /* 0x001fc60000400000 */
[----:B------:R0:W2:Y:S02]  /*1210*/  LDS R21, [R23+0x1000] ;  /* 0x0010000017157984 */ /* 0x0000a40000000800 */
[----:B------:R-:W0:Y:S01]  /*1220*/  MUFU.SQRT R27, R27 ;  /* 0x0000001b001b7308 */ /* 0x000e220000002000 */
[----:B-1----:R-:W-:Y:S01]  /*1230*/  FMUL R29, R19, R18 ;  /* 0x00000012131d7220 */ /* 0x002fe20000400000 */
[----:B------:R-:W-:-:S04]  /*1240*/  LOP3.LUT R18, R0, 0x500, RZ, 0xfc, !PT ;  /* 0x0000050000127812 */ /* 0x000fc800078efcff */
[----:B------:R-:W-:Y:S02]  /*1250*/  SHF.R.U32.HI R18, RZ, 0x4, R18 ;  /* 0x00000004ff127819 */ /* 0x000fe40000011612 */
[----:B------:R-:W-:Y:S02]  /*1260*/  ISETP.NE.AND P0, PT, R30, RZ, PT ;  /* 0x000000ff1e00720c */ /* 0x000fe40003f05270 */
[----:B------:R-:W-:Y:S01]  /*1270*/  LOP3.LUT R18, R18, 0x5c, RZ, 0xc0, !PT ;  /* 0x0000005c12127812 */ /* 0x000fe200078ec0ff */
[----:B------:R-:W-:Y:S02]  /*1280*/  VIADD R3, R37, 0x1e08 ;  /* 0x00001e0825037836 */ /* 0x000fe40000000000 */
[----:B0-----:R-:W-:Y:S02]  /*1290*/  FADD R22, R27, 1.00000001335143196e-10 ;  /* 0x2edbe6ff1b167421 */ /* 0x001fe40000000000 */
[----:B------:R-:W-:Y:S02]  /*12a0*/  VIADD R23, R18, UR4 ;  /* 0x0000000412177c36 */ /* 0x000fe40008000000 */
[----:B------:R-:W-:-:S04]  /*12b0*/  IMAD.WIDE R2, R3, 0x4, R24 ;  /* 0x0000000403027825 */ /* 0x000fc800078e0218 */
[----:B------:R-:W-:Y:S01]  /*12c0*/  IMAD R23, R0, 0x4, R23 ;  /* 0x0000000400177824 */ /* 0x000fe200078e0217 */
[----:B------:R0:W-:Y:S01]  /*12d0*/  @P0 STG.E desc[UR6][R2.64], R31 ;  /* 0x0000001f02000986 */ /* 0x0001e2000c101906 */
[----:B------:R-:W-:-:S03]  /*12e0*/  FSETP.GT.AND P0, PT, R22, 8.50705917302346158658e+37, PT ;  /* 0x7e8000001600780b */ /* 0x000fc60003f04000 */
[----:B------:R-:W1:Y:S01]  /*12f0*/  LDS R18, [R23+0x1400] ;  /* 0x0014000017127984 */ /* 0x000e620000000800 */
[----:B------:R-:W-:Y:S01]  /*1300*/  LOP3.LUT R19, R0, 0x600, RZ, 0xfc, !PT ;  /* 0x0000060000137812 */ /* 0x000fe200078efcff */
[----:B----4-:R-:W4:Y:S03]  /*1310*/  MUFU.SQRT R17, R17 ;  /* 0x0000001100117308 */ /* 0x010f260000002000 */
[----:B------:R-:W-:-:S05]  /*1320*/  SHF.R.U32.HI R19, RZ, 0x4, R19 ;  /* 0x00000004ff137819 */ /* 0x000fca0000011613 */
[----:B------:R-:W-:Y:S01]  /*1330*/  @P0 FMUL R22, R22, 0.25 ;  /* 0x3e80000016160820 */ /* 0x000fe20000400000 */
[----:B--2---:R-:W-:Y:S01]  /*1340*/  @P0 FMUL R21, R21, 0.25 ;  /* 0x3e80000015150820 */ /* 0x004fe20000400000 */
[----:B------:R-:W-:Y:S02]  /*1350*/  ISETP.NE.AND P0, PT, R28, RZ, PT ;  /* 0x000000ff1c00720c */ /* 0x000fe40003f05270 */
[----:B------:R-:W-:Y:S01]  /*1360*/  LOP3.LUT R19, R19, 0x6c, RZ, 0xc0, !PT ;  /* 0x0000006c13137812 */ /* 0x000fe200078ec0ff */
[----:B0-----:R-:W-:-:S03]  /*1370*/  VIADD R3, R37, 0x2d0c ;  /* 0x00002d0c25037836 */ /* 0x001fc60000000000 */
[----:B------:R-:W-:Y:S01]  /*1380*/  IADD3 R19, R19, UR4, RZ ;  /* 0x0000000413137c10 */ /* 0x000fe2000fffe0ff */
[----:B------:R-:W-:-:S04]  /*1390*/  IMAD.WIDE R2, R3, 0x4, R24 ;  /* 0x0000000403027825 */ /* 0x000fc800078e0218 */
[----:B----4-:R-:W-:Y:S01]  /*13a0*/  FADD R27, R17, 1.00000001335143196e-10 ;  /* 0x2edbe6ff111b7421 */ /* 0x010fe20000000000 */
[----:B------:R-:W-:Y:S01]  /*13b0*/  IMAD R19, R0, 0x4, R19 ;  /* 0x0000000400137824 */ /* 0x000fe200078e0213 */
[----:B------:R0:W-:Y:S03]  /*13c0*/  @P0 STG.E desc[UR6][R2.64], R29 ;  /* 0x0000001d02000986 */ /* 0x0001e6000c101906 */
[C---:B------:R-:W-:Y:S01]  /*13d0*/  FSETP.GT.AND P0, PT, R27.reuse, 8.50705917302346158658e+37, PT ;  /* 0x7e8000001b00780b */ /* 0x040fe20003f04000 */
[----:B------:R-:W2:Y:S01]  /*13e0*/  LDS R17, [R19+0x1800] ;  /* 0x0018000013117984 */ /* 0x000ea20000000800 */
[----:B------:R-:W4:Y:S08]  /*13f0*/  MUFU.RCP R22, R22 ;  /* 0x0000001600167308 */ /* 0x000f300000001000 */
[----:B------:R-:W5:Y:S03]  /*1400*/  MUFU.SQRT R15, R15 ;  /* 0x0000000f000f7308 */ /* 0x000f660000002000 */
[----:B------:R-:W-:Y:S01]  /*1410*/  @P0 FMUL R27, R27, 0.25 ;  /* 0x3e8000001b1b0820 */ /* 0x000fe20000400000 */
[----:B-1----:R-:W-:Y:S01]  /*1420*/  @P0 FMUL R18, R18, 0.25 ;  /* 0x3e80000012120820 */ /* 0x002fe20000400000 */
[----:B------:R-:W-:Y:S01]  /*1430*/  ISETP.NE.AND P0, PT, R26, RZ, PT ;  /* 0x000000ff1a00720c */ /* 0x000fe20003f05270 */
[----:B0-----:R-:W-:-:S02]  /*1440*/  VIADD R3, R37, 0x3c10 ;  /* 0x00003c1025037836 */ /* 0x001fc40000000000 */
[----:B----4-:R-:W-:Y:S02]  /*1450*/  FMUL R29, R22, R21 ;  /* 0x00000015161d7220 */ /* 0x010fe40000400000 */
[----:B------:R-:W-:-:S04]  /*1460*/  IMAD.WIDE R2, R3, 0x4, R24 ;  /* 0x0000000403027825 */ /* 0x000fc800078e0218 */
[----:B-----5:R-:W-:-:S04]  /*1470*/  FADD R21, R15, 1.00000001335143196e-10 ;  /* 0x2edbe6ff0f157421 */ /* 0x020fc80000000000 */
[----:B------:R0:W-:Y:S01]  /*1480*/  @P0 STG.E desc[UR6][R2.64], R29 ;  /* 0x0000001d02000986 */ /* 0x0001e2000c101906 */
[----:B------:R-:W-:-:S13]  /*1490*/  FSETP.GT.AND P0, PT, R21, 8.50705917302346158658e+37, PT ;  /* 0x7e8000001500780b */ /* 0x000fda0003f04000 */
[----:B------:R-:W-:Y:S01]  /*14a0*/  @P0 FMUL R21, R21, 0.25 ;  /* 0x3e80000015150820 */ /* 0x000fe20000400000 */
[----:B--2---:R-:W-:Y:S01]  /*14b0*/  @P0 FMUL R17, R17, 0.25 ;  /* 0x3e80000011110820 */ /* 0x004fe20000400000 */
[----:B------:R-:W-:Y:S02]  /*14c0*/  ISETP.NE.AND P0, PT, R16, RZ, PT ;  /* 0x000000ff1000720c */ /* 0x000fe40003f05270 */
[----:B------:R-:W-:-:S04]  /*14d0*/  LOP3.LUT R16, R0, 0x700, RZ, 0xfc, !PT ;  /* 0x0000070000107812 */ /* 0x000fc800078efcff */
[----:B------:R-:W-:-:S04]  /*14e0*/  SHF.R.U32.HI R16, RZ, 0x4, R16 ;  /* 0x00000004ff107819 */ /* 0x000fc80000011610 */
[----:B------:R-:W-:-:S05]  /*14f0*/  LOP3.LUT R16, R16, 0x7c, RZ, 0xc0, !PT ;  /* 0x0000007c10107812 */ /* 0x000fca00078ec0ff */
[----:B------:R-:W-:-:S04]  /*1500*/  VIADD R15, R16, UR4 ;  /* 0x00000004100f7c36 */ /* 0x000fc80008000000 */
[----:B------:R-:W-:-:S05]  /*1510*/  IMAD R15, R0, 0x4, R15 ;  /* 0x00000004000f7824 */ /* 0x000fca00078e020f */
[----:B------:R-:W1:Y:S01]  /*1520*/  LDS R16, [R15+0x1c00] ;  /* 0x001c00000f107984 */ /* 0x000e620000000800 */
[----:B------:R-:W2:Y:S08]  /*1530*/  MUFU.RCP R27, R27 ;  /* 0x0000001b001b7308 */ /* 0x000eb00000001000 */
[----:B------:R-:W4:Y:S01]  /*1540*/  MUFU.SQRT R13, R13 ;  /* 0x0000000d000d7308 */ /* 0x000f220000002000 */
[----:B0-----:R-:W-:-:S04]  /*1550*/  VIADD R3, R37, 0x4b14 ;  /* 0x00004b1425037836 */ /* 0x001fc80000000000 */
[----:B------:R-:W-:-:S04]  /*1560*/  IMAD.WIDE R2, R3, 0x4, R24 ;  /* 0x0000000403027825 */ /* 0x000fc800078e0218 */
[----:B--2---:R-:W-:Y:S01]  /*1570*/  FMUL R23, R27, R18 ;  /* 0x000000121b177220 */ /* 0x004fe20000400000 */
[----:B----4-:R-:W-:-:S04]  /*1580*/  FADD R18, R13, 1.00000001335143196e-10 ;  /* 0x2edbe6ff0d127421 */ /* 0x010fc80000000000 */
[----:B------:R0:W-:Y:S01]  /*1590*/  @P0 STG.E desc[UR6][R2.64], R23 ;  /* 0x0000001702000986 */ /* 0x0001e2000c101906 */
[----:B------:R-:W-:-:S13]  /*15a0*/  FSETP.GT.AND P0, PT, R18, 8.50705917302346158658e+37, PT ;  /* 0x7e8000001200780b */ /* 0x000fda0003f04000 */
[----:B------:R-:W-:Y:S01]  /*15b0*/  @P0 FMUL R18, R18, 0.25 ;  /* 0x3e80000012120820 */ /* 0x000fe20000400000 */
[----:B-1----:R-:W-:Y:S01]  /*15c0*/  @P0 FMUL R16, R16, 0.25 ;  /* 0x3e80000010100820 */ /* 0x002fe20000400000 */
[----:B------:R-:W-:Y:S02]  /*15d0*/  ISETP.NE.AND P0, PT, R14, RZ, PT ;  /* 0x000000ff0e00720c */ /* 0x000fe40003f05270 */
[----:B------:R-:W-:-:S04]  /*15e0*/  LOP3.LUT R14, R0, 0x800, RZ, 0xfc, !PT ;  /* 0x00000800000e7812 */ /* 0x000fc800078efcff */
[----:B------:R-:W-:-:S04]  /*15f0*/  SHF.R.U32.HI R14, RZ, 0x4, R14 ;  /* 0x00000004ff0e7819 */ /* 0x000fc8000001160e */
[----:B------:R-:W-:-:S05]  /*1600*/  LOP3.LUT R14, R14, 0x8c, RZ, 0xc0, !PT ;  /* 0x0000008c0e0e7812 */ /* 0x000fca00078ec0ff */
[----:B------:R-:W-:-:S04]  /*1610*/  VIADD R13, R14, UR4 ;  /* 0x000000040e0d7c36 */ /* 0x000fc80008000000 */
[----:B------:R-:W-:-:S05]  /*1620*/  IMAD R13, R0, 0x4, R13 ;  /* 0x00000004000d7824 */ /* 0x000fca00078e020d */
[----:B------:R-:W1:Y:S01]  /*1630*/  LDS R14, [R13+0x2000] ;  /* 0x002000000d0e7984 */ /* 0x000e620000000800 */
[----:B0-----:R-:W0:Y:S08]  /*1640*/  MUFU.RCP R2, R21 ;  /* 0x0000001500027308 */ /* 0x001e300000001000 */
[----:B------:R-:W2:Y:S01]  /*1650*/  MUFU.SQRT R11, R11 ;  /* 0x0000000b000b7308 */ /* 0x000ea20000002000 */
[----:B------:R-:W-:-:S02]  /*1660*/  VIADD R3, R37, 0x5a18 ;  /* 0x00005a1825037836 */ /* 0x000fc40000000000 */
[----:B0-----:R-:W-:Y:S02]  /*1670*/  FMUL R17, R2, R17 ;  /* 0x0000001102117220 */ /* 0x001fe40000400000 */
[----:B------:R-:W-:-:S04]  /*1680*/  IMAD.WIDE R2, R3, 0x4, R24 ;  /* 0x0000000403027825 */ /* 0x000fc800078e0218 */
[----:B--2---:R-:W-:Y:S01]  /*1690*/  FADD R15, R11, 1.00000001335143196e-10 ;  /* 0x2edbe6ff0b0f7421 */ /* 0x004fe20000000000 */
[----:B------:R0:W-:Y:S04]  /*16a0*/  @P0 STG.E desc[UR6][R2.64], R17 ;  /* 0x0000001102000986 */ /* 0x0001e8000c101906 */
        /* <DEDUP_REMOVED lines=11> */
[----:B---3--:R-:W2:Y:S01]  /*1760*/  MUFU.SQRT R9, R9 ;  /* 0x0000000900097308 */ /* 0x008ea20000002000 */
[----:B------:R-:W-:-:S02]  /*1770*/  VIADD R17, R37, 0x691c ;  /* 0x0000691c25117836 */ /* 0x000fc40000000000 */
[----:B0-----:R-:W-:Y:S02]  /*1780*/  FMUL R19, R3, R16 ;  /* 0x0000001003137220 */ /* 0x001fe40000400000 */
[----:B------:R-:W-:-:S04]  /*1790*/  IMAD.WIDE R2, R17, 0x4, R24 ;  /* 0x0000000411027825 */ /* 0x000fc800078e0218 */
[----:B--2---:R-:W-:Y:S01]  /*17a0*/  FADD R12, R9, 1.00000001335143196e-10 ;  /* 0x2edbe6ff090c7421 */ /* 0x004fe20000000000 */
[----:B------:R0:W-:Y:S04]  /*17b0*/  @P0 STG.E desc[UR6][R2.64], R19 ;  /* 0x0000001302000986 */ /* 0x0001e8000c101906 */
[----:B------:R-:W-:Y:S01]  /*17c0*/  FSETP.GT.AND P0, PT, R12, 8.50705917302346158658e+37, PT ;  /* 0x7e8000000c00780b */ /* 0x000fe20003f04000 */
[----:B------:R-:W2:Y:S01]  /*17d0*/  MUFU.RCP R15, R15 ;  /* 0x0000000f000f7308 */ /* 0x000ea20000001000 */
[----:B0-----:R-:W-:-:S11]  /*17e0*/  IADD3 R3, R37, 0x7820, RZ ;  /* 0x0000782025037810 */ /* 0x001fd60007ffe0ff */
[----:B------:R-:W-:Y:S01]  /*17f0*/  @P0 FMUL R12, R12, 0.25 ;  /* 0x3e8000000c0c0820 */ /* 0x000fe20000400000 */
[----:B-1----:R-:W-:Y:S01]  /*1800*/  @P0 FMUL R11, R11, 0.25 ;  /* 0x3e8000000b0b0820 */ /* 0x002fe20000400000 */
[----:B------:R-:W-:Y:S02]  /*1810*/  ISETP.NE.AND P0, PT, R5, RZ, PT ;  /* 0x000000ff0500720c */ /* 0x000fe40003f05270 */
[----:B------:R-:W-:-:S04]  /*1820*/  LOP3.LUT R5, R0, 0xa00, RZ, 0xfc, !PT ;  /* 0x00000a0000057812 */ /* 0x000fc800078efcff */
[----:B------:R-:W-:Y:S01]  /*1830*/  SHF.R.U32.HI R5, RZ, 0x4, R5 ;  /* 0x00000004ff057819 */ /* 0x000fe20000011605 */
[----:B--2---:R-:W-:Y:S01]  /*1840*/  FMUL R17, R15, R14 ;  /* 0x0000000e0f117220 */ /* 0x004fe20000400000 */
[----:B------:R-:W-:Y:S02]  /*1850*/  IMAD.WIDE R2, R3, 0x4, R24 ;  /* 0x0000000403027825 */ /* 0x000fe400078e0218 */
[----:B------:R-:W-:-:S03]  /*1860*/  LOP3.LUT R5, R5, 0xac, RZ, 0xc0, !PT ;  /* 0x000000ac05057812 */ /* 0x000fc600078ec0ff */
[----:B------:R0:W-:Y:S02]  /*1870*/  @P0 STG.E desc[UR6][R2.64], R17 ;  /* 0x0000001102000986 */ /* 0x0001e4000c101906 */
[----:B------:R-:W-:-:S04]  /*1880*/  VIADD R5, R5, UR4 ;  /* 0x0000000405057c36 */ /* 0x000fc80008000000 */
[C---:B------:R-:W-:Y:S01]  /*1890*/  IMAD R13, R0.reuse, 0x4, R5 ;  /* 0x00000004000d7824 */ /* 0x040fe200078e0205 */
[----:B------:R-:W1:Y:S04]  /*18a0*/  MUFU.SQRT R10, R10 ;  /* 0x0000000a000a7308 */ /* 0x000e680000002000 */
[----:B------:R2:W3:Y:S01]  /*18b0*/  LDS R5, [R13+0x2800] ;  /* 0x002800000d057984 */ /* 0x0004e20000000800 */
[----:B0-----:R-:W-:-:S04]  /*18c0*/  LOP3.LUT R2, R0, 0xb00, RZ, 0xfc, !PT ;  /* 0x00000b0000027812 */ /* 0x001fc800078efcff */
[----:B------:R-:W-:-:S04]  /*18d0*/  SHF.R.U32.HI R2, RZ, 0x4, R2 ;  /* 0x00000004ff027819 */ /* 0x000fc80000011602 */
[----:B------:R-:W-:Y:S01]  /*18e0*/  LOP3.LUT R2, R2, 0xbc, RZ, 0xc0, !PT ;  /* 0x000000bc02027812 */ /* 0x000fe200078ec0ff */
[----:B------:R-:W0:Y:S01]  /*18f0*/  MUFU.SQRT R4, R4 ;  /* 0x0000000400047308 */ /* 0x000e220000002000 */
[----:B--2---:R-:W-:-:S03]  /*1900*/  LOP3.LUT R13, R0, 0xc00, RZ, 0xfc, !PT ;  /* 0x00000c00000d7812 */ /* 0x004fc600078efcff */
[----:B------:R-:W-:Y:S01]  /*1910*/  VIADD R3, R2, UR4 ;  /* 0x0000000402037c36 */ /* 0x000fe20008000000 */
[----:B------:R-:W-:-:S03]  /*1920*/  SHF.R.U32.HI R13, RZ, 0x4, R13 ;  /* 0x00000004ff0d7819 */ /* 0x000fc6000001160d */
[----:B------:R-:W-:Y:S01]  /*1930*/  IMAD R3, R0, 0x4, R3 ;  /* 0x0000000400037824 */ /* 0x000fe200078e0203 */
[----:B------:R-:W-:-:S04]  /*1940*/  LOP3.LUT R13, R13, 0xcc, RZ, 0xc0, !PT ;  /* 0x000000cc0d0d7812 */ /* 0x000fc800078ec0ff */
[----:B------:R-:W2:Y:S01]  /*1950*/  LDS R2, [R3+0x2c00] ;  /* 0x002c000003027984 */ /* 0x000ea20000000800 */
[----:B-1----:R-:W-:Y:S01]  /*1960*/  FADD R9, R10, 1.00000001335143196e-10 ;  /* 0x2edbe6ff0a097421 */ /* 0x002fe20000000000 */
[----:B------:R-:W1:Y:S01]  /*1970*/  MUFU.SQRT R8, R8 ;  /* 0x0000000800087308 */ /* 0x000e620000002000 */
[----:B0-----:R-:W-:Y:S01]  /*1980*/  FADD R10, R4, 1.00000001335143196e-10 ;  /* 0x2edbe6ff040a7421 */ /* 0x001fe20000000000 */
[----:B------:R-:W-:Y:S01]  /*1990*/  VIADD R13, R13, UR4 ;  /* 0x000000040d0d7c36 */ /* 0x000fe20008000000 */
[----:B------:R-:W-:-:S03]  /*19a0*/  LOP3.LUT R4, R0, 0xd00, RZ, 0xfc, !PT ;  /* 0x00000d0000047812 */ /* 0x000fc600078efcff */
[----:B------:R-:W-:Y:S01]  /*19b0*/  IMAD R14, R0, 0x4, R13 ;  /* 0x00000004000e7824 */ /* 0x000fe200078e020d */
[----:B------:R-:W-:Y:S02]  /*19c0*/  SHF.R.U32.HI R4, RZ, 0x4, R4 ;  /* 0x00000004ff047819 */ /* 0x000fe40000011604 */
[----:B------:R-:W-:Y:S02]  /*19d0*/  FSETP.GT.AND P0, PT, R9, 8.50705917302346158658e+37, PT ;  /* 0x7e8000000900780b */ /* 0x000fe40003f04000 */
[----:B------:R0:W4:Y:S01]  /*19e0*/  LDS R3, [R14+0x3000] ;  /* 0x003000000e037984 */ /* 0x0001220000000800 */
[----:B------:R-:W-:Y:S01]  /*19f0*/  LOP3.LUT R4, R4, 0xdc, RZ, 0xc0, !PT ;  /* 0x000000dc04047812 */ /* 0x000fe200078ec0ff */
[----:B-1----:R-:W-:Y:S01]  /*1a00*/  FADD R13, R8, 1.00000001335143196e-10 ;  /* 0x2edbe6ff080d7421 */ /* 0x002fe20000000000 */
[----:B------:R-:W-:-:S03]  /*1a10*/  LOP3.LUT R8, R0, 0xe00, RZ, 0xfc, !PT ;  /* 0x00000e0000087812 */ /* 0x000fc600078efcff */
[----:B------:R-:W-:Y:S01]  /*1a20*/  VIADD R15, R4, UR4 ;  /* 0x00000004040f7c36 */ /* 0x000fe20008000000 */
[----:B------:R-:W-:-:S03]  /*1a30*/  SHF.R.U32.HI R8, RZ, 0x4, R8 ;  /* 0x00000004ff087819 */ /* 0x000fc60000011608 */
[----:B------:R-:W-:Y:S02]  /*1a40*/  IMAD R15, R0, 0x4, R15 ;  /* 0x00000004000f7824 */ /* 0x000fe400078e020f */
[----:B------:R-:W-:Y:S01]  /*1a50*/  @P0 FMUL R9, R9, 0.25 ;  /* 0x3e80000009090820 */ /* 0x000fe20000400000 */
[----:B---3--:R-:W-:Y:S01]  /*1a60*/  @P0 FMUL R5, R5, 0.25 ;  /* 0x3e80000005050820 */ /* 0x008fe20000400000 */
[----:B------:R-:W-:Y:S01]  /*1a70*/  FSETP.GT.AND P0, PT, R10, 8.50705917302346158658e+37, PT ;  /* 0x7e8000000a00780b */ /* 0x000fe20003f04000 */
[----:B------:R-:W1:Y:S01]  /*1a80*/  LDS R4, [R15+0x3400] ;  /* 0x003400000f047984 */ /* 0x000e620000000800 */
[----:B------:R-:W-:Y:S01]  /*1a90*/  LOP3.LUT R8, R8, 0xec, RZ, 0xc0, !PT ;  /* 0x000000ec08087812 */ /* 0x000fe200078ec0ff */
[----:B------:R-:W0:Y:S04]  /*1aa0*/  MUFU.SQRT R36, R36 ;  /* 0x0000002400247308 */ /* 0x000e280000002000 */
[----:B------:R-:W-:-:S04]  /*1ab0*/  VIADD R17, R8, UR4 ;  /* 0x0000000408117c36 */ /* 0x000fc80008000000 */
[----:B------:R-:W-:Y:S02]  /*1ac0*/  IMAD R17, R0, 0x4, R17 ;  /* 0x0000000400117824 */ /* 0x000fe400078e0211 */
[----:B------:R-:W-:Y:S01]  /*1ad0*/  @P0 FMUL R10, R10, 0.25 ;  /* 0x3e8000000a0a0820 */ /* 0x000fe20000400000 */
[----:B--2---:R-:W-:Y:S01]  /*1ae0*/  @P0 FMUL R2, R2, 0.25 ;  /* 0x3e80000002020820 */ /* 0x004fe20000400000 */
[----:B------:R-:W-:Y:S01]  /*1af0*/  FSETP.GT.AND P0, PT, R13, 8.50705917302346158658e+37, PT ;  /* 0x7e8000000d00780b */ /* 0x000fe20003f04000 */
[----:B------:R-:W2:Y:S01]  /*1b00*/  LDS R8, [R17+0x3800] ;  /* 0x0038000011087984 */ /* 0x000ea20000000800 */
[----:B------:R-:W3:Y:S01]  /*1b10*/  MUFU.SQRT R20, R20 ;  /* 0x0000001400147308 */ /* 0x000ee20000002000 */
[----:B0-----:R-:W-:-:S10]  /*1b20*/  FADD R14, R36, 1.00000001335143196e-10 ;  /* 0x2edbe6ff240e7421 */ /* 0x001fd40000000000 */
[----:B------:R-:W-:Y:S01]  /*1b30*/  @P0 FMUL R13, R13, 0.25 ;  /* 0x3e8000000d0d0820 */ /* 0x000fe20000400000 */
[----:B----4-:R-:W-:Y:S01]  /*1b40*/  @P0 FMUL R3, R3, 0.25 ;  /* 0x3e80000003030820 */ /* 0x010fe20000400000 */
[----:B------:R-:W-:Y:S01]  /*1b50*/  FSETP.GT.AND P0, PT, R14, 8.50705917302346158658e+37, PT ;  /* 0x7e8000000e00780b */ /* 0x000fe20003f04000 */
[----:B---3--:R-:W-:-:S12]  /*1b60*/  FADD R21, R20, 1.00000001335143196e-10 ;  /* 0x2edbe6ff14157421 */ /* 0x008fd80000000000 */
[----:B------:R-:W-:Y:S01]  /*1b70*/  @P0 FMUL R14, R14, 0.25 ;  /* 0x3e8000000e0e0820 */ /* 0x000fe20000400000 */
[----:B-1----:R-:W-:Y:S01]  /*1b80*/  @P0 FMUL R4, R4, 0.25 ;  /* 0x3e80000004040820 */ /* 0x002fe20000400000 */
[----:B------:R-:W-:-:S13]  /*1b90*/  FSETP.GT.AND P0, PT, R21, 8.50705917302346158658e+37, PT ;  /* 0x7e8000001500780b */ /* 0x000fda0003f04000 */
[----:B------:R-:W-:Y:S01]  /*1ba0*/  @P0 FMUL R21, R21, 0.25 ;  /* 0x3e80000015150820 */ /* 0x000fe20000400000 */
[----:B--2---:R-:W-:Y:S01]  /*1bb0*/  @P0 FMUL R8, R8, 0.25 ;  /* 0x3e80000008080820 */ /* 0x004fe20000400000 */
[----:B------:R-:W-:Y:S02]  /*1bc0*/  ISETP.NE.AND P0, PT, R7, RZ, PT ;  /* 0x000000ff0700720c */ /* 0x000fe40003f05270 */
[----:B------:R-:W-:-:S04]  /*1bd0*/  LOP3.LUT R7, R0, 0xf00, RZ, 0xfc, !PT ;  /* 0x00000f0000077812 */ /* 0x000fc800078efcff */
[----:B------:R-:W-:-:S04]  /*1be0*/  SHF.R.U32.HI R7, RZ, 0x4, R7 ;  /* 0x00000004ff077819 */ /* 0x000fc80000011607 */
[----:B------:R-:W-:Y:S01]  /*1bf0*/  LOP3.LUT R7, R7, 0xfc, RZ, 0xc0, !PT ;  /* 0x000000fc07077812 */ /* 0x000fe200078ec0ff */
[----:B------:R-:W0:Y:S03]  /*1c00*/  MUFU.RCP R12, R12 ;  /* 0x0000000c000c7308 */ /* 0x000e260000001000 */
[----:B------:R-:W-:-:S05]  /*1c10*/  IADD3 R7, R7, UR4, RZ ;  /* 0x0000000407077c10 */ /* 0x000fca000fffe0ff */
[----:B------:R-:W1:Y:S01]  /*1c20*/  MUFU.SQRT R6, R6 ;  /* 0x0000000600067308 */ /* 0x000e620000002000 */
[----:B------:R-:W-:Y:S02]  /*1c30*/  IMAD R0, R0, 0x4, R7 ;  /* 0x0000000400007824 */ /* 0x000fe400078e0207 */
[----:B------:R-:W-:-:S04]  /*1c40*/  VIADD R19, R37, 0x8724 ;  /* 0x0000872425137836 */ /* 0x000fc80000000000 */
[----:B------:R-:W2:Y:S01]  /*1c50*/  LDS R0, [R0+0x3c00] ;  /* 0x003c000000007984 */ /* 0x000ea20000000800 */
[----:B------:R-:W3:Y:S01]  /*1c60*/  MUFU.RCP R20, R9 ;  /* 0x0000000900147308 */ /* 0x000ee20000001000 */
[----:B0-----:R-:W-:Y:S01]  /*1c70*/  FMUL R31, R12, R11 ;  /* 0x0000000b0c1f7220 */ /* 0x001fe20000400000 */
[----:B------:R-:W-:-:S04]  /*1c80*/  IMAD.WIDE R18, R19, 0x4, R24 ;  /* 0x0000000413127825 */ /* 0x000fc800078e0218 */
[----:B-1----:R-:W-:Y:S01]  /*1c90*/  FADD R22, R6, 1.00000001335143196e-10 ;  /* 0x2edbe6ff06167421 */ /* 0x002fe20000000000 */
[----:B------:R0:W-:Y:S04]  /*1ca0*/  @P0 STG.E desc[UR6][R18.64], R31 ;  /* 0x0000001f12000986 */ /* 0x0001e8000c101906 */
[----:B------:R-:W-:Y:S01]  /*1cb0*/  FSETP.GT.AND P0, PT, R22, 8.50705917302346158658e+37, PT ;  /* 0x7e8000001600780b */ /* 0x000fe20003f04000 */
[----:B------:R-:W1:Y:S01]  /*1cc0*/  MUFU.RCP R7, R10 ;  /* 0x0000000a00077308 */ /* 0x000e620000001000 */
[----:B---3--:R-:W-:-:S07]  /*1cd0*/  FMUL R33, R20, R5 ;  /* 0x0000000514217220 */ /* 0x008fce0000400000 */
[----:B------:R-:W3:Y:S08]  /*1ce0*/  MUFU.RCP R16, R13 ;  /* 0x0000000d00107308 */ /* 0x000ef00000001000 */
[----:B------:R-:W4:Y:S01]  /*1cf0*/  MUFU.RCP R17, R14 ;  /* 0x0000000e00117308 */ /* 0x000f220000001000 */
[----:B------:R-:W-:-:S07]  /*1d00*/  @P0 FMUL R22, R22, 0.25 ;  /* 0x3e80000016160820 */ /* 0x000fce0000400000 */
[----:B------:R-:W5:Y:S01]  /*1d10*/  MUFU.RCP R5, R21 ;  /* 0x0000001500057308 */ /* 0x000f620000001000 */
[C---:B------:R-:W-:Y:S02]  /*1d20*/  VIADD R11, R37.reuse, 0x9628 ;  /* 0x00009628250b7836 */ /* 0x040fe40000000000 */
[C---:B------:R-:W-:Y:S02]  /*1d30*/  VIADD R15, R37.reuse, 0xa52c ;  /* 0x0000a52c250f7836 */ /* 0x040fe40000000000 */
[----:B------:R-:W-:-:S03]  /*1d40*/  VIADD R23, R37, 0xb430 ;  /* 0x0000b43025177836 */ /* 0x000fc60000000000 */
[----:B------:R-:W0:Y:S01]  /*1d50*/  MUFU.RCP R9, R22 ;  /* 0x0000001600097308 */ /* 0x000e220000001000 */
[----:B------:R-:W-:Y:S02]  /*1d60*/  VIADD R27, R37, 0xc334 ;  /* 0x0000c334251b7836 */ /* 0x000fe40000000000 */
[----:B-1----:R-:W-:Y:S01]  /*1d70*/  FMUL R7, R7, R2 ;  /* 0x0000000207077220 */ /* 0x002fe20000400000 */
[----:B------:R-:W-:Y:S02]  /*1d80*/  VIADD R29, R37, 0xd238 ;  /* 0x0000d238251d7836 */ /* 0x000fe40000000000 */
[----:B------:R-:W-:-:S04]  /*1d90*/  IMAD.WIDE R10, R11, 0x4, R24 ;  /* 0x000000040b0a7825 */ /* 0x000fc800078e0218 */
[----:B---3--:R-:W-:Y:S01]  /*1da0*/  FMUL R3, R16, R3 ;  /* 0x0000000310037220 */ /* 0x008fe20000400000 */
[----:B----4-:R-:W-:Y:S01]  /*1db0*/  FMUL R17, R17, R4 ;  /* 0x0000000411117220 */ /* 0x010fe20000400000 */
[----:B------:R-:W-:-:S04]  /*1dc0*/  IMAD.WIDE R12, R15, 0x4, R24 ;  /* 0x000000040f0c7825 */ /* 0x000fc800078e0218 */
[----:B-----5:R-:W-:Y:S01]  /*1dd0*/  FMUL R5, R5, R8 ;  /* 0x0000000805057220 */ /* 0x020fe20000400000 */
[--C-:B------:R-:W-:Y:S01]  /*1de0*/  IMAD.WIDE R14, R23, 0x4, R24.reuse ;  /* 0x00000004170e7825 */ /* 0x100fe200078e0218 */
[----:B------:R1:W-:Y:S03]  /*1df0*/  @P1 STG.E desc[UR6][R10.64], R33 ;  /* 0x000000210a001986 */ /* 0x0003e6000c101906 */
[--C-:B0-----:R-:W-:Y:S01]  /*1e00*/  IMAD.WIDE R18, R27, 0x4, R24.reuse ;  /* 0x000000041b127825 */ /* 0x101fe200078e0218 */
[----:B------:R1:W-:Y:S03]  /*1e10*/  @P2 STG.E desc[UR6][R12.64], R7 ;  /* 0x000000070c002986 */ /* 0x0003e6000c101906 */
[----:B------:R-:W-:Y:S01]  /*1e20*/  IMAD.WIDE R20, R29, 0x4, R24 ;  /* 0x000000041d147825 */ /* 0x000fe200078e0218 */
[----:B------:R1:W-:Y:S03]  /*1e30*/  @P3 STG.E desc[UR6][R14.64], R3 ;  /* 0x000000030e003986 */ /* 0x0003e6000c101906 */
[----:B--2---:R-:W-:Y:S01]  /*1e40*/  @P0 FMUL R0, R0, 0.25 ;  /* 0x3e80000000000820 */ /* 0x004fe20000400000 */
[----:B------:R-:W-:Y:S01]  /*1e50*/  VIADD R37, R37, 0xe13c ;  /* 0x0000e13c25257836 */ /* 0x000fe20000000000 */
[----:B------:R1:W-:Y:S02]  /*1e60*/  @P4 STG.E desc[UR6][R18.64], R17 ;  /* 0x0000001112004986 */ /* 0x0003e4000c101906 */
[----:B------:R-:W-:-:S02]  /*1e70*/  FMUL R9, R9, R0 ;  /* 0x0000000009097220 */ /* 0x000fc40000400000 */
[----:B------:R1:W-:Y:S01]  /*1e80*/  @P5 STG.E desc[UR6][R20.64], R5 ;  /* 0x0000000514005986 */ /* 0x0003e2000c101906 */
[----:B------:R-:W-:Y:S01]  /*1e90*/  IMAD.WIDE R24, R37, 0x4, R24 ;  /* 0x0000000425187825 */ /* 0x000fe200078e0218 */
[----:B------:R-:W-:Y:S06]  /*1ea0*/  @!P6 EXIT ;  /* 0x000000000000e94d */ /* 0x000fec0003800000 */
[----:B------:R-:W-:Y:S01]  /*1eb0*/  STG.E desc[UR6][R24.64], R9 ;  /* 0x0000000918007986 */ /* 0x000fe2000c101906 */
[----:B------:R-:W-:Y:S05]  /*1ec0*/  EXIT ;  /* 0x000000000000794d */ /* 0x000fea0003800000 */
.L_x_0:
[----:B------:R-:W-:-:S00]  /*1ed0*/  BRA `(.L_x_0) ;  /* 0xfffffffc00fc7947 */ /* 0x000fc0000383ffff */
[----:B------:R-:W-:-:S00]  /*1ee0*/  NOP ;  /* 0x0000000000007918 */ /* 0x000fc00000000000 */
        /* <DEDUP_REMOVED lines=9> */
.L_x_1:


//--------------------- .nv.global.init           --------------------------
	.section	.nv.global.init,"aw",@progbits
.nv.global.init:
	.type		_$_str,@object
	.size		_$_str,(_$_str_$_2 - _$_str)
_$_str:
        /*0000*/ 	.byte	0x5f, 0x5f, 0x43, 0x55, 0x44, 0x41, 0x5f, 0x46, 0x54, 0x5a, 0x00
	.type		_$_str_$_2,@object
	.size		_$_str_$_2,(.L_1 - _$_str_$_2)
_$_str_$_2:
        /*000b*/ 	.byte	0x5f, 0x5f, 0x43, 0x55, 0x44, 0x41, 0x5f, 0x50, 0x52, 0x45, 0x43, 0x5f, 0x53, 0x51, 0x52, 0x54
        /*001b*/ 	.byte	0x00
.L_1:


//--------------------- .nv.shared.triton_poi_fused_add_div_sqrt_14 --------------------------
	.section	.nv.shared.triton_poi_fused_add_div_sqrt_14,"aw",@nobits
	.sectionflags	@""
	.align	16
	.zero		1024


//--------------------- .nv.constant0.triton_poi_fused_add_div_sqrt_14 --------------------------
	.section	.nv.constant0.triton_poi_fused_add_div_sqrt_14,"a",@progbits
	.sectionflags	@""
	.align	4
.nv.constant0.triton_poi_fused_add_div_sqrt_14:
	.zero		560
